// auto-generated by cutlass_sweep.gemm — config: {"arch": "sm_90", "cluster_m": 2, "cluster_n": 4, "dtype": "fp16", "dtype_b": "fp16", "layout": "nt", "stages": 2, "tile_k": 64, "tile_m": 128, "tile_n": 128}
#include "cutlass/cutlass.h"
#include "cutlass/gemm/collective/collective_builder.hpp"
#include "cutlass/gemm/device/gemm_universal_adapter.h"
#include "cutlass/gemm/kernel/gemm_universal.hpp"
#include "cutlass/epilogue/collective/collective_builder.hpp"

using ElemA = cutlass::half_t;
using ElemB = cutlass::half_t;
using ElemCD = cutlass::half_t;
using Acc  = float;
using TileShape    = cute::Shape<cute::_128, cute::_128, cute::_64>;
using ClusterShape = cute::Shape<cute::_2, cute::_4, cute::_1>;

using CollectiveEpilogue = typename cutlass::epilogue::collective::CollectiveBuilder<
    cutlass::arch::Sm90, cutlass::arch::OpClassTensorOp,
    TileShape, ClusterShape,
    cutlass::epilogue::collective::EpilogueTileAuto,
    Acc, Acc,
    ElemCD, cutlass::layout::RowMajor, 128 / cutlass::sizeof_bits<ElemCD>::value,
    ElemCD, cutlass::layout::RowMajor, 128 / cutlass::sizeof_bits<ElemCD>::value,
    cutlass::epilogue::collective::EpilogueScheduleAuto
  >::CollectiveOp;

using CollectiveMainloop = typename cutlass::gemm::collective::CollectiveBuilder<
    cutlass::arch::Sm90, cutlass::arch::OpClassTensorOp,
    ElemA, cutlass::layout::RowMajor, 128 / cutlass::sizeof_bits<ElemA>::value,
    ElemB, cutlass::layout::ColumnMajor, 128 / cutlass::sizeof_bits<ElemB>::value,
    Acc,
    TileShape, ClusterShape,
    cutlass::gemm::collective::StageCount<2>,
    cutlass::gemm::collective::KernelScheduleAuto
  >::CollectiveOp;

using GemmKernel = cutlass::gemm::kernel::GemmUniversal<
    cute::Shape<int,int,int,int>,
    CollectiveMainloop,
    CollectiveEpilogue
>;
using Gemm = cutlass::gemm::device::GemmUniversalAdapter<GemmKernel>;

// Force the device kernel symbol into the cubin without needing a host main.
auto* _anchor = &cutlass::device_kernel<GemmKernel>;


// ===== COMPILED SASS (sm_90a) =====

	.target	sm_90a

	.elftype	@"ET_EXEC"


//--------------------- .note.nv.tkinfo           --------------------------
	.section	.note.nv.tkinfo,"",@"SHT_NOTE"
	.sectionflags	@"SHF_NOTE_NV_TKINFO"
	.tkinfo
        /*0018*/ 	.word	0x00000002
        /*0030*/ 	.string	""
        /*0030*/ 	.string	"ptxas"
        /*0030*/ 	.string	"Cuda compilation tools, release 13.0, V13.0.88"
        /*0030*/ 	.string	"Build cuda_13.0.r13.0/compiler.36424714_0"
        /*0030*/ 	.string	"-arch sm_90a -m 64 "



//--------------------- .note.nv.cuinfo           --------------------------
	.section	.note.nv.cuinfo,"",@"SHT_NOTE"
	.sectionflags	@"SHF_NOTE_NV_CUINFO"
        /*0018*/ 	.short	0x0002
        /*001a*/ 	.short	0x005a
        /*001c*/ 	.short	0x0082
	.zero		2


//--------------------- .nv.info                  --------------------------
	.section	.nv.info,"",@"SHT_CUDA_INFO"
	.align	4


	//----- nvinfo : EIATTR_REGCOUNT
	.align		4
        /*0000*/ 	.byte	0x04, 0x2f
        /*0002*/ 	.short	(.L_15 - .L_14)
	.align		4
.L_14:
        /*0004*/ 	.word	index@(_ZN7cutlass13device_kernelINS_4gemm6kernel13GemmUniversalIN4cute5tupleIJiiiiEEENS1_10collective13CollectiveMmaINS1_34MainloopSm90TmaGmmaWarpSpecializedILi2ENS5_IJNS4_1CILi2EEENSA_ILi4EEENSA_ILi1EEEEEENS1_35KernelTmaWarpSpecializedCooperativeEEENS5_IJNSA_ILi128EEESH_NSA_ILi64EEEEEENS_6half_tENS5_IJlSD_lEEESK_SL_NS4_8TiledMMAINS4_8MMA_AtomIJNS4_4SM904GMMA26MMA_64x128x16_F32F16F16_SSILNSP_5MajorE0ELSR_0ELNSP_7ScaleInE1ELSS_1EEEEEENS4_6LayoutINS5_IJSB_SD_SD_EEENS5_IJSD_NSA_ILi0EEESX_EEEEENS5_IJNS4_10UnderscoreES10_S10_EEEEENS4_23SM90_TMA_LOAD_MULTICASTENS4_14ComposedLayoutINS4_7SwizzleILi3ELi4ELi3EEENS4_18smem_ptr_flag_bitsILi16EEENSV_INS5_IJNSA_ILi8EEESI_EEENS5_IJSI_SD_EEEEEEEvNS4_8identityES13_S1D_vS1E_EENS_8epilogue10collective6detail29Sm90TmaWarpSpecializedAdapterINS1H_15DefaultEpilogueISK_SL_SL_NS1G_6thread17LinearCombinationISK_Li1EffLNS1L_9ScaleType4KindE0ELNS_15FloatRoundStyleE2ESK_EENS1_15EpilogueDefaultEEEEEvvEEEEvNT_6ParamsE)
        /*0008*/ 	.word	0x000000a8


	//----- nvinfo : EIATTR_FRAME_SIZE
	.align		4
.L_15:
        /*000c*/ 	.byte	0x04, 0x11
        /*000e*/ 	.short	(.L_17 - .L_16)
	.align		4
.L_16:
        /*0010*/ 	.word	index@(_ZN7cutlass13device_kernelINS_4gemm6kernel13GemmUniversalIN4cute5tupleIJiiiiEEENS1_10collective13CollectiveMmaINS1_34MainloopSm90TmaGmmaWarpSpecializedILi2ENS5_IJNS4_1CILi2EEENSA_ILi4EEENSA_ILi1EEEEEENS1_35KernelTmaWarpSpecializedCooperativeEEENS5_IJNSA_ILi128EEESH_NSA_ILi64EEEEEENS_6half_tENS5_IJlSD_lEEESK_SL_NS4_8TiledMMAINS4_8MMA_AtomIJNS4_4SM904GMMA26MMA_64x128x16_F32F16F16_SSILNSP_5MajorE0ELSR_0ELNSP_7ScaleInE1ELSS_1EEEEEENS4_6LayoutINS5_IJSB_SD_SD_EEENS5_IJSD_NSA_ILi0EEESX_EEEEENS5_IJNS4_10UnderscoreES10_S10_EEEEENS4_23SM90_TMA_LOAD_MULTICASTENS4_14ComposedLayoutINS4_7SwizzleILi3ELi4ELi3EEENS4_18smem_ptr_flag_bitsILi16EEENSV_INS5_IJNSA_ILi8EEESI_EEENS5_IJSI_SD_EEEEEEEvNS4_8identityES13_S1D_vS1E_EENS_8epilogue10collective6detail29Sm90TmaWarpSpecializedAdapterINS1H_15DefaultEpilogueISK_SL_SL_NS1G_6thread17LinearCombinationISK_Li1EffLNS1L_9ScaleType4KindE0ELNS_15FloatRoundStyleE2ESK_EENS1_15EpilogueDefaultEEEEEvvEEEEvNT_6ParamsE)
        /*0014*/ 	.word	0x00000000


	//----- nvinfo : EIATTR_MIN_STACK_SIZE
	.align		4
.L_17:
        /*0018*/ 	.byte	0x04, 0x12
        /*001a*/ 	.short	(.L_19 - .L_18)
	.align		4
.L_18:
        /*001c*/ 	.word	index@(_ZN7cutlass13device_kernelINS_4gemm6kernel13GemmUniversalIN4cute5tupleIJiiiiEEENS1_10collective13CollectiveMmaINS1_34MainloopSm90TmaGmmaWarpSpecializedILi2ENS5_IJNS4_1CILi2EEENSA_ILi4EEENSA_ILi1EEEEEENS1_35KernelTmaWarpSpecializedCooperativeEEENS5_IJNSA_ILi128EEESH_NSA_ILi64EEEEEENS_6half_tENS5_IJlSD_lEEESK_SL_NS4_8TiledMMAINS4_8MMA_AtomIJNS4_4SM904GMMA26MMA_64x128x16_F32F16F16_SSILNSP_5MajorE0ELSR_0ELNSP_7ScaleInE1ELSS_1EEEEEENS4_6LayoutINS5_IJSB_SD_SD_EEENS5_IJSD_NSA_ILi0EEESX_EEEEENS5_IJNS4_10UnderscoreES10_S10_EEEEENS4_23SM90_TMA_LOAD_MULTICASTENS4_14ComposedLayoutINS4_7SwizzleILi3ELi4ELi3EEENS4_18smem_ptr_flag_bitsILi16EEENSV_INS5_IJNSA_ILi8EEESI_EEENS5_IJSI_SD_EEEEEEEvNS4_8identityES13_S1D_vS1E_EENS_8epilogue10collective6detail29Sm90TmaWarpSpecializedAdapterINS1H_15DefaultEpilogueISK_SL_SL_NS1G_6thread17LinearCombinationISK_Li1EffLNS1L_9ScaleType4KindE0ELNS_15FloatRoundStyleE2ESK_EENS1_15EpilogueDefaultEEEEEvvEEEEvNT_6ParamsE)
        /*0020*/ 	.word	0x00000000
.L_19:


//--------------------- .nv.compat                --------------------------
	.section	.nv.compat,"",@"SHT_CUDA_COMPAT_INFO"
	.align	4
        /*0000*/ 	.byte	0x02, 0x09, 0x01, 0x00, 0x02, 0x02, 0x04, 0x00, 0x02, 0x05, 0x05, 0x00, 0x03, 0x07, 0x01, 0x01
        /*0010*/ 	.byte	0x02, 0x03, 0x01, 0x00, 0x02, 0x06, 0x01, 0x00, 0x04, 0x0b, 0x08, 0x00, 0x00, 0x00, 0x00, 0x00
        /*0020*/ 	.byte	0x00, 0x00, 0x00, 0x00


//--------------------- .nv.info._ZN7cutlass13device_kernelINS_4gemm6kernel13GemmUniversalIN4cute5tupleIJiiiiEEENS1_10collective13CollectiveMmaINS1_34MainloopSm90TmaGmmaWarpSpecializedILi2ENS5_IJNS4_1CILi2EEENSA_ILi4EEENSA_ILi1EEEEEENS1_35KernelTmaWarpSpecializedCooperativeEEENS5_IJNSA_ILi128EEESH_NSA_ILi64EEEEEENS_6half_tENS5_IJlSD_lEEESK_SL_NS4_8TiledMMAINS4_8MMA_AtomIJNS4_4SM904GMMA26MMA_64x128x16_F32F16F16_SSILNSP_5MajorE0ELSR_0ELNSP_7ScaleInE1ELSS_1EEEEEENS4_6LayoutINS5_IJSB_SD_SD_EEENS5_IJSD_NSA_ILi0EEESX_EEEEENS5_IJNS4_10UnderscoreES10_S10_EEEEENS4_23SM90_TMA_LOAD_MULTICASTENS4_14ComposedLayoutINS4_7SwizzleILi3ELi4ELi3EEENS4_18smem_ptr_flag_bitsILi16EEENSV_INS5_IJNSA_ILi8EEESI_EEENS5_IJSI_SD_EEEEEEEvNS4_8identityES13_S1D_vS1E_EENS_8epilogue10collective6detail29Sm90TmaWarpSpecializedAdapterINS1H_15DefaultEpilogueISK_SL_SL_NS1G_6thread17LinearCombinationISK_Li1EffLNS1L_9ScaleType4KindE0ELNS_15FloatRoundStyleE2ESK_EENS1_15EpilogueDefaultEEEEEvvEEEEvNT_6ParamsE --------------------------
	.section	.nv.info._ZN7cutlass13device_kernelINS_4gemm6kernel13GemmUniversalIN4cute5tupleIJiiiiEEENS1_10collective13CollectiveMmaINS1_34MainloopSm90TmaGmmaWarpSpecializedILi2ENS5_IJNS4_1CILi2EEENSA_ILi4EEENSA_ILi1EEEEEENS1_35KernelTmaWarpSpecializedCooperativeEEENS5_IJNSA_ILi128EEESH_NSA_ILi64EEEEEENS_6half_tENS5_IJlSD_lEEESK_SL_NS4_8TiledMMAINS4_8MMA_AtomIJNS4_4SM904GMMA26MMA_64x128x16_F32F16F16_SSILNSP_5MajorE0ELSR_0ELNSP_7ScaleInE1ELSS_1EEEEEENS4_6LayoutINS5_IJSB_SD_SD_EEENS5_IJSD_NSA_ILi0EEESX_EEEEENS5_IJNS4_10UnderscoreES10_S10_EEEEENS4_23SM90_TMA_LOAD_MULTICASTENS4_14ComposedLayoutINS4_7SwizzleILi3ELi4ELi3EEENS4_18smem_ptr_flag_bitsILi16EEENSV_INS5_IJNSA_ILi8EEESI_EEENS5_IJSI_SD_EEEEEEEvNS4_8identityES13_S1D_vS1E_EENS_8epilogue10collective6detail29Sm90TmaWarpSpecializedAdapterINS1H_15DefaultEpilogueISK_SL_SL_NS1G_6thread17LinearCombinationISK_Li1EffLNS1L_9ScaleType4KindE0ELNS_15FloatRoundStyleE2ESK_EENS1_15EpilogueDefaultEEEEEvvEEEEvNT_6ParamsE,"",@"SHT_CUDA_INFO"
	.sectionflags	@""
	.align	4


	//----- nvinfo : EIATTR_CUDA_API_VERSION
	.align		4
        /*0000*/ 	.byte	0x04, 0x37
        /*0002*/ 	.short	(.L_21 - .L_20)
.L_20:
        /*0004*/ 	.word	0x00000082


	//----- nvinfo : EIATTR_KPARAM_INFO
	.align		4
.L_21:
        /*0008*/ 	.byte	0x04, 0x17
        /*000a*/ 	.short	(.L_23 - .L_22)
.L_22:
        /*000c*/ 	.word	0x00000000
        /*0010*/ 	.short	0x0000
        /*0012*/ 	.short	0x0070
        /*0014*/ 	.byte	0x00, 0xf0, 0x01, 0x10


	//----- nvinfo : EIATTR_SPARSE_MMA_MASK
	.align		4
.L_23:
        /*0018*/ 	.byte	0x03, 0x50
        /*001a*/ 	.short	0x0000


	//----- nvinfo : EIATTR_MAXREG_COUNT
	.align		4
        /*001c*/ 	.byte	0x03, 0x1b
        /*001e*/ 	.short	0x00a8


	//----- nvinfo : EIATTR_NUM_BARRIERS
	.align		4
        /*0020*/ 	.byte	0x02, 0x4c
        /*0022*/ 	.byte	0x01
	.zero		1


	//----- nvinfo : EIATTR_EXTERNS
	.align		4
        /*0024*/ 	.byte	0x04, 0x0f
        /*0026*/ 	.short	(.L_25 - .L_24)


	//   ....[0]....
	.align		4
.L_24:
        /*0028*/ 	.word	index@(__assertfail)


	//----- nvinfo : EIATTR_MERCURY_ISA_VERSION
	.align		4
.L_25:
        /*002c*/ 	.byte	0x03, 0x5f
        /*002e*/ 	.short	0x0101


	//----- nvinfo : EIATTR_INT_WARP_WIDE_INSTR_OFFSETS
	.align		4
        /*0030*/ 	.byte	0x04, 0x31
        /*0032*/ 	.short	(.L_27 - .L_26)


	//   ....[0]....
.L_26:
        /*0034*/ 	.word	0x00000440


	//   ....[1]....
        /*0038*/ 	.word	0x00000460


	//   ....[2]....
        /*003c*/ 	.word	0x00000640


	//   ....[3]....
        /*0040*/ 	.word	0x00001ec0


	//----- nvinfo : EIATTR_COOP_GROUP_MASK_REGIDS
	.align		4
.L_27:
        /*0044*/ 	.byte	0x04, 0x29
        /*0046*/ 	.short	(.L_29 - .L_28)


	//   ....[0]....
.L_28:
        /*0048*/ 	.word	0xffffffff


	//   ....[1]....
        /*004c*/ 	.word	0xffffffff


	//   ....[2]....
        /*0050*/ 	.word	0xffffffff


	//   ....[3]....
        /*0054*/ 	.word	0xffffffff


	//   ....[4]....
        /*0058*/ 	.word	0xffffffff


	//   ....[5]....
        /*005c*/ 	.word	0xffffffff


	//----- nvinfo : EIATTR_COOP_GROUP_INSTR_OFFSETS
	.align		4
.L_29:
        /*0060*/ 	.byte	0x04, 0x28
        /*0062*/ 	.short	(.L_31 - .L_30)


	//   ....[0]....
.L_30:
        /*0064*/ 	.word	0x00000060


	//   ....[1]....
        /*0068*/ 	.word	0x00000070


	//   ....[2]....
        /*006c*/ 	.word	0x00000130


	//   ....[3]....
        /*0070*/ 	.word	0x00000290


	//   ....[4]....
        /*0074*/ 	.word	0x000007c0


	//   ....[5]....
        /*0078*/ 	.word	0x00001440


	//----- nvinfo : EIATTR_REG_RECONFIG
	.align		4
.L_31:
        /*007c*/ 	.byte	0x01, 0x54
	.zero		2


	//----- nvinfo : EIATTR_SYSCALL_OFFSETS
	.align		4
        /*0080*/ 	.byte	0x04, 0x46
        /*0082*/ 	.short	(.L_33 - .L_32)


	//   ....[0]....
.L_32:
        /*0084*/ 	.word	0x00001630


	//----- nvinfo : EIATTR_MBARRIER_INSTR_OFFSETS
	.align		4
.L_33:
        /*0088*/ 	.byte	0x04, 0x39
        /*008a*/ 	.short	(.L_35 - .L_34)


	//   ....[0]....
.L_34:
        /*008c*/ 	.word	0x00000230
        /*0090*/ 	.word	0x000000ff
        /*0094*/ 	.word	0x00000000
        /*0098*/ 	.short	0x0100
        /*009a*/ 	.byte	0x08
	.zero		1


	//   ....[1]....
        /*009c*/ 	.word	0x00000240
        /*00a0*/ 	.word	0x000000ff
        /*00a4*/ 	.word	0x00000010
        /*00a8*/ 	.short	0x0100
        /*00aa*/ 	.byte	0x08
	.zero		1


	//   ....[2]....
        /*00ac*/ 	.word	0x00000250
        /*00b0*/ 	.word	0x000000ff
        /*00b4*/ 	.word	0x00000008
        /*00b8*/ 	.short	0x0100
        /*00ba*/ 	.byte	0x08
	.zero		1


	//   ....[3]....
        /*00bc*/ 	.word	0x00000260
        /*00c0*/ 	.word	0x000000ff
        /*00c4*/ 	.word	0x00000018
        /*00c8*/ 	.short	0x0100
        /*00ca*/ 	.byte	0x08
	.zero		1


	//   ....[4]....
        /*00cc*/ 	.word	0x000006d0
        /*00d0*/ 	.word	0x000000ff
        /*00d4*/ 	.word	0x00000030
        /*00d8*/ 	.short	0x0100
        /*00da*/ 	.byte	0x06
	.zero		1


	//   ....[5]....
        /*00dc*/ 	.word	0x00000760
        /*00e0*/ 	.word	0x000000ff
        /*00e4*/ 	.word	0x00000038
        /*00e8*/ 	.short	0x0100
        /*00ea*/ 	.byte	0x06
	.zero		1


	//   ....[6]....
        /*00ec*/ 	.word	0x000016f0
        /*00f0*/ 	.word	0x00000003
        /*00f4*/ 	.word	0x00000000
        /*00f8*/ 	.short	0x010a
        /*00fa*/ 	.byte	0x3f
	.zero		1


	//   ....[7]....
        /*00fc*/ 	.word	0x00001750
        /*0100*/ 	.word	0x00000003
        /*0104*/ 	.word	0x00000000
        /*0108*/ 	.short	0x010a
        /*010a*/ 	.byte	0x3f
	.zero		1


	//   ....[8]....
        /*010c*/ 	.word	0x00001ad0
        /*0110*/ 	.word	0x00000005
        /*0114*/ 	.word	0x00000000
        /*0118*/ 	.short	0x010a
        /*011a*/ 	.byte	0x3f
	.zero		1


	//   ....[9]....
        /*011c*/ 	.word	0x00001b10
        /*0120*/ 	.word	0x00000005
        /*0124*/ 	.word	0x00000000
        /*0128*/ 	.short	0x010a
        /*012a*/ 	.byte	0x3f
	.zero		1


	//   ....[10]....
        /*012c*/ 	.word	0x00001d70
        /*0130*/ 	.word	0x00000004
        /*0134*/ 	.word	0x00000000
        /*0138*/ 	.short	0x0101
        /*013a*/ 	.byte	0x3f
	.zero		1


	//   ....[11]....
        /*013c*/ 	.word	0x00001f30
        /*0140*/ 	.word	0x00000000
        /*0144*/ 	.word	0x00000000
        /*0148*/ 	.short	0x0101
        /*014a*/ 	.byte	0x3f
	.zero		1


	//   ....[12]....
        /*014c*/ 	.word	0x00007120
        /*0150*/ 	.word	0x00000014
        /*0154*/ 	.word	0x00000010
        /*0158*/ 	.short	0x010a
        /*015a*/ 	.byte	0x3f
	.zero		1


	//   ....[13]....
        /*015c*/ 	.word	0x00007510
        /*0160*/ 	.word	0x00000004
        /*0164*/ 	.word	0x00000038
        /*0168*/ 	.short	0x0101
        /*016a*/ 	.byte	0x3f
	.zero		1


	//   ....[14]....
        /*016c*/ 	.word	0x00007c30
        /*0170*/ 	.word	0x00000005
        /*0174*/ 	.word	0x00000000
        /*0178*/ 	.short	0x010a
        /*017a*/ 	.byte	0x3f
	.zero		1


	//   ....[15]....
        /*017c*/ 	.word	0x00007cb0
        /*0180*/ 	.word	0x00000009
        /*0184*/ 	.word	0x00000000
        /*0188*/ 	.short	0x010a
        /*018a*/ 	.byte	0x3f
	.zero		1


	//   ....[16]....
        /*018c*/ 	.word	0x00007d10
        /*0190*/ 	.word	0x00000003
        /*0194*/ 	.word	0x00000000
        /*0198*/ 	.short	0x010a
        /*019a*/ 	.byte	0x3f
	.zero		1


	//   ....[17]....
        /*019c*/ 	.word	0x00007d60
        /*01a0*/ 	.word	0x00000005
        /*01a4*/ 	.word	0x00000000
        /*01a8*/ 	.short	0x010a
        /*01aa*/ 	.byte	0x3f
	.zero		1


	//   ....[18]....
        /*01ac*/ 	.word	0x00007e30
        /*01b0*/ 	.word	0x00000014
        /*01b4*/ 	.word	0x00000010
        /*01b8*/ 	.short	0x010a
        /*01ba*/ 	.byte	0x3f
	.zero		1


	//   ....[19]....
        /*01bc*/ 	.word	0x00007f00
        /*01c0*/ 	.word	0x00000005
        /*01c4*/ 	.word	0x00000000
        /*01c8*/ 	.short	0x010a
        /*01ca*/ 	.byte	0x3f
	.zero		1


	//----- nvinfo : EIATTR_NUM_MBARRIERS
	.align		4
.L_35:
        /*01cc*/ 	.byte	0x03, 0x38
        /*01ce*/ 	.short	0x0006


	//----- nvinfo : EIATTR_EXIT_INSTR_OFFSETS
	.align		4
        /*01d0*/ 	.byte	0x04, 0x1c
        /*01d2*/ 	.short	(.L_37 - .L_36)


	//   ....[0]....
.L_36:
        /*01d4*/ 	.word	0x00000990


	//   ....[1]....
        /*01d8*/ 	.word	0x000011a0


	//   ....[2]....
        /*01dc*/ 	.word	0x000067d0


	//   ....[3]....
        /*01e0*/ 	.word	0x00006d30


	//   ....[4]....
        /*01e4*/ 	.word	0x00007d00


	//----- nvinfo : EIATTR_MAX_THREADS
	.align		4
.L_37:
        /*01e8*/ 	.byte	0x04, 0x05
        /*01ea*/ 	.short	(.L_39 - .L_38)
.L_38:
        /*01ec*/ 	.word	0x00000180
        /*01f0*/ 	.word	0x00000001
        /*01f4*/ 	.word	0x00000001


	//----- nvinfo : EIATTR_CRS_STACK_SIZE
	.align		4
.L_39:
        /*01f8*/ 	.byte	0x04, 0x1e
        /*01fa*/ 	.short	(.L_41 - .L_40)
.L_40:
        /*01fc*/ 	.word	0x00000000


	//----- nvinfo : EIATTR_CBANK_PARAM_SIZE
	.align		4
.L_41:
        /*0200*/ 	.byte	0x03, 0x19
        /*0202*/ 	.short	0x0470


	//----- nvinfo : EIATTR_PARAM_CBANK
	.align		4
        /*0204*/ 	.byte	0x04, 0x0a
        /*0206*/ 	.short	(.L_43 - .L_42)
	.align		4
.L_42:
        /*0208*/ 	.word	index@(.nv.constant0._ZN7cutlass13device_kernelINS_4gemm6kernel13GemmUniversalIN4cute5tupleIJiiiiEEENS1_10collective13CollectiveMmaINS1_34MainloopSm90TmaGmmaWarpSpecializedILi2ENS5_IJNS4_1CILi2EEENSA_ILi4EEENSA_ILi1EEEEEENS1_35KernelTmaWarpSpecializedCooperativeEEENS5_IJNSA_ILi128EEESH_NSA_ILi64EEEEEENS_6half_tENS5_IJlSD_lEEESK_SL_NS4_8TiledMMAINS4_8MMA_AtomIJNS4_4SM904GMMA26MMA_64x128x16_F32F16F16_SSILNSP_5MajorE0ELSR_0ELNSP_7ScaleInE1ELSS_1EEEEEENS4_6LayoutINS5_IJSB_SD_SD_EEENS5_IJSD_NSA_ILi0EEESX_EEEEENS5_IJNS4_10UnderscoreES10_S10_EEEEENS4_23SM90_TMA_LOAD_MULTICASTENS4_14ComposedLayoutINS4_7SwizzleILi3ELi4ELi3EEENS4_18smem_ptr_flag_bitsILi16EEENSV_INS5_IJNSA_ILi8EEESI_EEENS5_IJSI_SD_EEEEEEEvNS4_8identityES13_S1D_vS1E_EENS_8epilogue10collective6detail29Sm90TmaWarpSpecializedAdapterINS1H_15DefaultEpilogueISK_SL_SL_NS1G_6thread17LinearCombinationISK_Li1EffLNS1L_9ScaleType4KindE0ELNS_15FloatRoundStyleE2ESK_EENS1_15EpilogueDefaultEEEEEvvEEEEvNT_6ParamsE)
        /*020c*/ 	.short	0x0210
        /*020e*/ 	.short	0x0470


	//----- nvinfo : EIATTR_SW_WAR
	.align		4
.L_43:
        /*0210*/ 	.byte	0x04, 0x36
        /*0212*/ 	.short	(.L_45 - .L_44)
.L_44:
        /*0214*/ 	.word	0x00000008
.L_45:


//--------------------- .nv.callgraph             --------------------------
	.section	.nv.callgraph,"",@"SHT_CUDA_CALLGRAPH"
	.align	4
	.sectionentsize	8
	.align		4
        /*0000*/ 	.word	0x00000000
	.align		4
        /*0004*/ 	.word	0xffffffff
	.align		4
        /*0008*/ 	.word	index@(_ZN7cutlass13device_kernelINS_4gemm6kernel13GemmUniversalIN4cute5tupleIJiiiiEEENS1_10collective13CollectiveMmaINS1_34MainloopSm90TmaGmmaWarpSpecializedILi2ENS5_IJNS4_1CILi2EEENSA_ILi4EEENSA_ILi1EEEEEENS1_35KernelTmaWarpSpecializedCooperativeEEENS5_IJNSA_ILi128EEESH_NSA_ILi64EEEEEENS_6half_tENS5_IJlSD_lEEESK_SL_NS4_8TiledMMAINS4_8MMA_AtomIJNS4_4SM904GMMA26MMA_64x128x16_F32F16F16_SSILNSP_5MajorE0ELSR_0ELNSP_7ScaleInE1ELSS_1EEEEEENS4_6LayoutINS5_IJSB_SD_SD_EEENS5_IJSD_NSA_ILi0EEESX_EEEEENS5_IJNS4_10UnderscoreES10_S10_EEEEENS4_23SM90_TMA_LOAD_MULTICASTENS4_14ComposedLayoutINS4_7SwizzleILi3ELi4ELi3EEENS4_18smem_ptr_flag_bitsILi16EEENSV_INS5_IJNSA_ILi8EEESI_EEENS5_IJSI_SD_EEEEEEEvNS4_8identityES13_S1D_vS1E_EENS_8epilogue10collective6detail29Sm90TmaWarpSpecializedAdapterINS1H_15DefaultEpilogueISK_SL_SL_NS1G_6thread17LinearCombinationISK_Li1EffLNS1L_9ScaleType4KindE0ELNS_15FloatRoundStyleE2ESK_EENS1_15EpilogueDefaultEEEEEvvEEEEvNT_6ParamsE)
	.align		4
        /*000c*/ 	.word	index@(__assertfail)
	.align		4
        /*0010*/ 	.word	0x00000000
	.align		4
        /*0014*/ 	.word	0xfffffffe
	.align		4
        /*0018*/ 	.word	0x00000000
	.align		4
        /*001c*/ 	.word	0xfffffffd
	.align		4
        /*0020*/ 	.word	0x00000000
	.align		4
        /*0024*/ 	.word	0xfffffffc


//--------------------- .nv.constant4             --------------------------
	.section	.nv.constant4,"a",@progbits
	.align	8
	.align		8
.nv.constant4:
        /*0000*/ 	.dword	__assertfail
	.align		8
        /*0008*/ 	.dword	__unnamed_1
	.align		8
        /*0010*/ 	.dword	_ZN40_INTERNAL_24186c64_4_k_cu_047338e0_253804cuda3std3__45__cpo5beginE
	.align		8
        /*0018*/ 	.dword	_ZN40_INTERNAL_24186c64_4_k_cu_047338e0_253804cuda3std3__45__cpo3endE
	.align		8
        /*0020*/ 	.dword	_ZN40_INTERNAL_24186c64_4_k_cu_047338e0_253804cuda3std3__45__cpo6cbeginE
	.align		8
        /*0028*/ 	.dword	_ZN40_INTERNAL_24186c64_4_k_cu_047338e0_253804cuda3std3__45__cpo4cendE
	.align		8
        /*0030*/ 	.dword	_ZN40_INTERNAL_24186c64_4_k_cu_047338e0_253804cuda3std3__442_GLOBAL__N__24186c64_4_k_cu_047338e0_253806ignoreE
	.align		8
        /*0038*/ 	.dword	_ZN40_INTERNAL_24186c64_4_k_cu_047338e0_253804cuda3std3__419piecewise_constructE
	.align		8
        /*0040*/ 	.dword	_ZN40_INTERNAL_24186c64_4_k_cu_047338e0_253804cuda3std3__48in_placeE
	.align		8
        /*0048*/ 	.dword	_ZN40_INTERNAL_24186c64_4_k_cu_047338e0_253804cuda3std6ranges3__45__cpo4swapE
	.align		8
        /*0050*/ 	.dword	_ZN40_INTERNAL_24186c64_4_k_cu_047338e0_253804cuda3std6ranges3__45__cpo9iter_moveE
	.align		8
        /*0058*/ 	.dword	_ZN40_INTERNAL_24186c64_4_k_cu_047338e0_253804cute7productE
	.align		8
        /*0060*/ 	.dword	_ZN40_INTERNAL_24186c64_4_k_cu_047338e0_253804cute1_E
	.align		8
        /*0068*/ 	.dword	$str$22
	.align		8
        /*0070*/ 	.dword	$str$23


//--------------------- .text._ZN7cutlass13device_kernelINS_4gemm6kernel13GemmUniversalIN4cute5tupleIJiiiiEEENS1_10collective13CollectiveMmaINS1_34MainloopSm90TmaGmmaWarpSpecializedILi2ENS5_IJNS4_1CILi2EEENSA_ILi4EEENSA_ILi1EEEEEENS1_35KernelTmaWarpSpecializedCooperativeEEENS5_IJNSA_ILi128EEESH_NSA_ILi64EEEEEENS_6half_tENS5_IJlSD_lEEESK_SL_NS4_8TiledMMAINS4_8MMA_AtomIJNS4_4SM904GMMA26MMA_64x128x16_F32F16F16_SSILNSP_5MajorE0ELSR_0ELNSP_7ScaleInE1ELSS_1EEEEEENS4_6LayoutINS5_IJSB_SD_SD_EEENS5_IJSD_NSA_ILi0EEESX_EEEEENS5_IJNS4_10UnderscoreES10_S10_EEEEENS4_23SM90_TMA_LOAD_MULTICASTENS4_14ComposedLayoutINS4_7SwizzleILi3ELi4ELi3EEENS4_18smem_ptr_flag_bitsILi16EEENSV_INS5_IJNSA_ILi8EEESI_EEENS5_IJSI_SD_EEEEEEEvNS4_8identityES13_S1D_vS1E_EENS_8epilogue10collective6detail29Sm90TmaWarpSpecializedAdapterINS1H_15DefaultEpilogueISK_SL_SL_NS1G_6thread17LinearCombinationISK_Li1EffLNS1L_9ScaleType4KindE0ELNS_15FloatRoundStyleE2ESK_EENS1_15EpilogueDefaultEEEEEvvEEEEvNT_6ParamsE --------------------------
	.section	.text._ZN7cutlass13device_kernelINS_4gemm6kernel13GemmUniversalIN4cute5tupleIJiiiiEEENS1_10collective13CollectiveMmaINS1_34MainloopSm90TmaGmmaWarpSpecializedILi2ENS5_IJNS4_1CILi2EEENSA_ILi4EEENSA_ILi1EEEEEENS1_35KernelTmaWarpSpecializedCooperativeEEENS5_IJNSA_ILi128EEESH_NSA_ILi64EEEEEENS_6half_tENS5_IJlSD_lEEESK_SL_NS4_8TiledMMAINS4_8MMA_AtomIJNS4_4SM904GMMA26MMA_64x128x16_F32F16F16_SSILNSP_5MajorE0ELSR_0ELNSP_7ScaleInE1ELSS_1EEEEEENS4_6LayoutINS5_IJSB_SD_SD_EEENS5_IJSD_NSA_ILi0EEESX_EEEEENS5_IJNS4_10UnderscoreES10_S10_EEEEENS4_23SM90_TMA_LOAD_MULTICASTENS4_14ComposedLayoutINS4_7SwizzleILi3ELi4ELi3EEENS4_18smem_ptr_flag_bitsILi16EEENSV_INS5_IJNSA_ILi8EEESI_EEENS5_IJSI_SD_EEEEEEEvNS4_8identityES13_S1D_vS1E_EENS_8epilogue10collective6detail29Sm90TmaWarpSpecializedAdapterINS1H_15DefaultEpilogueISK_SL_SL_NS1G_6thread17LinearCombinationISK_Li1EffLNS1L_9ScaleType4KindE0ELNS_15FloatRoundStyleE2ESK_EENS1_15EpilogueDefaultEEEEEvvEEEEvNT_6ParamsE,"ax",@progbits
	.align	128
.text._ZN7cutlass13device_kernelINS_4gemm6kernel13GemmUniversalIN4cute5tupleIJiiiiEEENS1_10collective13CollectiveMmaINS1_34MainloopSm90TmaGmmaWarpSpecializedILi2ENS5_IJNS4_1CILi2EEENSA_ILi4EEENSA_ILi1EEEEEENS1_35KernelTmaWarpSpecializedCooperativeEEENS5_IJNSA_ILi128EEESH_NSA_ILi64EEEEEENS_6half_tENS5_IJlSD_lEEESK_SL_NS4_8TiledMMAINS4_8MMA_AtomIJNS4_4SM904GMMA26MMA_64x128x16_F32F16F16_SSILNSP_5MajorE0ELSR_0ELNSP_7ScaleInE1ELSS_1EEEEEENS4_6LayoutINS5_IJSB_SD_SD_EEENS5_IJSD_NSA_ILi0EEESX_EEEEENS5_IJNS4_10UnderscoreES10_S10_EEEEENS4_23SM90_TMA_LOAD_MULTICASTENS4_14ComposedLayoutINS4_7SwizzleILi3ELi4ELi3EEENS4_18smem_ptr_flag_bitsILi16EEENSV_INS5_IJNSA_ILi8EEESI_EEENS5_IJSI_SD_EEEEEEEvNS4_8identityES13_S1D_vS1E_EENS_8epilogue10collective6detail29Sm90TmaWarpSpecializedAdapterINS1H_15DefaultEpilogueISK_SL_SL_NS1G_6thread17LinearCombinationISK_Li1EffLNS1L_9ScaleType4KindE0ELNS_15FloatRoundStyleE2ESK_EENS1_15EpilogueDefaultEEEEEvvEEEEvNT_6ParamsE:
        .type           _ZN7cutlass13device_kernelINS_4gemm6kernel13GemmUniversalIN4cute5tupleIJiiiiEEENS1_10collective13CollectiveMmaINS1_34MainloopSm90TmaGmmaWarpSpecializedILi2ENS5_IJNS4_1CILi2EEENSA_ILi4EEENSA_ILi1EEEEEENS1_35KernelTmaWarpSpecializedCooperativeEEENS5_IJNSA_ILi128EEESH_NSA_ILi64EEEEEENS_6half_tENS5_IJlSD_lEEESK_SL_NS4_8TiledMMAINS4_8MMA_AtomIJNS4_4SM904GMMA26MMA_64x128x16_F32F16F16_SSILNSP_5MajorE0ELSR_0ELNSP_7ScaleInE1ELSS_1EEEEEENS4_6LayoutINS5_IJSB_SD_SD_EEENS5_IJSD_NSA_ILi0EEESX_EEEEENS5_IJNS4_10UnderscoreES10_S10_EEEEENS4_23SM90_TMA_LOAD_MULTICASTENS4_14ComposedLayoutINS4_7SwizzleILi3ELi4ELi3EEENS4_18smem_ptr_flag_bitsILi16EEENSV_INS5_IJNSA_ILi8EEESI_EEENS5_IJSI_SD_EEEEEEEvNS4_8identityES13_S1D_vS1E_EENS_8epilogue10collective6detail29Sm90TmaWarpSpecializedAdapterINS1H_15DefaultEpilogueISK_SL_SL_NS1G_6thread17LinearCombinationISK_Li1EffLNS1L_9ScaleType4KindE0ELNS_15FloatRoundStyleE2ESK_EENS1_15EpilogueDefaultEEEEEvvEEEEvNT_6ParamsE,@function
        .size           _ZN7cutlass13device_kernelINS_4gemm6kernel13GemmUniversalIN4cute5tupleIJiiiiEEENS1_10collective13CollectiveMmaINS1_34MainloopSm90TmaGmmaWarpSpecializedILi2ENS5_IJNS4_1CILi2EEENSA_ILi4EEENSA_ILi1EEEEEENS1_35KernelTmaWarpSpecializedCooperativeEEENS5_IJNSA_ILi128EEESH_NSA_ILi64EEEEEENS_6half_tENS5_IJlSD_lEEESK_SL_NS4_8TiledMMAINS4_8MMA_AtomIJNS4_4SM904GMMA26MMA_64x128x16_F32F16F16_SSILNSP_5MajorE0ELSR_0ELNSP_7ScaleInE1ELSS_1EEEEEENS4_6LayoutINS5_IJSB_SD_SD_EEENS5_IJSD_NSA_ILi0EEESX_EEEEENS5_IJNS4_10UnderscoreES10_S10_EEEEENS4_23SM90_TMA_LOAD_MULTICASTENS4_14ComposedLayoutINS4_7SwizzleILi3ELi4ELi3EEENS4_18smem_ptr_flag_bitsILi16EEENSV_INS5_IJNSA_ILi8EEESI_EEENS5_IJSI_SD_EEEEEEEvNS4_8identityES13_S1D_vS1E_EENS_8epilogue10collective6detail29Sm90TmaWarpSpecializedAdapterINS1H_15DefaultEpilogueISK_SL_SL_NS1G_6thread17LinearCombinationISK_Li1EffLNS1L_9ScaleType4KindE0ELNS_15FloatRoundStyleE2ESK_EENS1_15EpilogueDefaultEEEEEvvEEEEvNT_6ParamsE,(.L_x_193 - _ZN7cutlass13device_kernelINS_4gemm6kernel13GemmUniversalIN4cute5tupleIJiiiiEEENS1_10collective13CollectiveMmaINS1_34MainloopSm90TmaGmmaWarpSpecializedILi2ENS5_IJNS4_1CILi2EEENSA_ILi4EEENSA_ILi1EEEEEENS1_35KernelTmaWarpSpecializedCooperativeEEENS5_IJNSA_ILi128EEESH_NSA_ILi64EEEEEENS_6half_tENS5_IJlSD_lEEESK_SL_NS4_8TiledMMAINS4_8MMA_AtomIJNS4_4SM904GMMA26MMA_64x128x16_F32F16F16_SSILNSP_5MajorE0ELSR_0ELNSP_7ScaleInE1ELSS_1EEEEEENS4_6LayoutINS5_IJSB_SD_SD_EEENS5_IJSD_NSA_ILi0EEESX_EEEEENS5_IJNS4_10UnderscoreES10_S10_EEEEENS4_23SM90_TMA_LOAD_MULTICASTENS4_14ComposedLayoutINS4_7SwizzleILi3ELi4ELi3EEENS4_18smem_ptr_flag_bitsILi16EEENSV_INS5_IJNSA_ILi8EEESI_EEENS5_IJSI_SD_EEEEEEEvNS4_8identityES13_S1D_vS1E_EENS_8epilogue10collective6detail29Sm90TmaWarpSpecializedAdapterINS1H_15DefaultEpilogueISK_SL_SL_NS1G_6thread17LinearCombinationISK_Li1EffLNS1L_9ScaleType4KindE0ELNS_15FloatRoundStyleE2ESK_EENS1_15EpilogueDefaultEEEEEvvEEEEvNT_6ParamsE)
        .other          _ZN7cutlass13device_kernelINS_4gemm6kernel13GemmUniversalIN4cute5tupleIJiiiiEEENS1_10collective13CollectiveMmaINS1_34MainloopSm90TmaGmmaWarpSpecializedILi2ENS5_IJNS4_1CILi2EEENSA_ILi4EEENSA_ILi1EEEEEENS1_35KernelTmaWarpSpecializedCooperativeEEENS5_IJNSA_ILi128EEESH_NSA_ILi64EEEEEENS_6half_tENS5_IJlSD_lEEESK_SL_NS4_8TiledMMAINS4_8MMA_AtomIJNS4_4SM904GMMA26MMA_64x128x16_F32F16F16_SSILNSP_5MajorE0ELSR_0ELNSP_7ScaleInE1ELSS_1EEEEEENS4_6LayoutINS5_IJSB_SD_SD_EEENS5_IJSD_NSA_ILi0EEESX_EEEEENS5_IJNS4_10UnderscoreES10_S10_EEEEENS4_23SM90_TMA_LOAD_MULTICASTENS4_14ComposedLayoutINS4_7SwizzleILi3ELi4ELi3EEENS4_18smem_ptr_flag_bitsILi16EEENSV_INS5_IJNSA_ILi8EEESI_EEENS5_IJSI_SD_EEEEEEEvNS4_8identityES13_S1D_vS1E_EENS_8epilogue10collective6detail29Sm90TmaWarpSpecializedAdapterINS1H_15DefaultEpilogueISK_SL_SL_NS1G_6thread17LinearCombinationISK_Li1EffLNS1L_9ScaleType4KindE0ELNS_15FloatRoundStyleE2ESK_EENS1_15EpilogueDefaultEEEEEvvEEEEvNT_6ParamsE,@"STO_CUDA_ENTRY STV_DEFAULT"
_ZN7cutlass13device_kernelINS_4gemm6kernel13GemmUniversalIN4cute5tupleIJiiiiEEENS1_10collective13CollectiveMmaINS1_34MainloopSm90TmaGmmaWarpSpecializedILi2ENS5_IJNS4_1CILi2EEENSA_ILi4EEENSA_ILi1EEEEEENS1_35KernelTmaWarpSpecializedCooperativeEEENS5_IJNSA_ILi128EEESH_NSA_ILi64EEEEEENS_6half_tENS5_IJlSD_lEEESK_SL_NS4_8TiledMMAINS4_8MMA_AtomIJNS4_4SM904GMMA26MMA_64x128x16_F32F16F16_SSILNSP_5MajorE0ELSR_0ELNSP_7ScaleInE1ELSS_1EEEEEENS4_6LayoutINS5_IJSB_SD_SD_EEENS5_IJSD_NSA_ILi0EEESX_EEEEENS5_IJNS4_10UnderscoreES10_S10_EEEEENS4_23SM90_TMA_LOAD_MULTICASTENS4_14ComposedLayoutINS4_7SwizzleILi3ELi4ELi3EEENS4_18smem_ptr_flag_bitsILi16EEENSV_INS5_IJNSA_ILi8EEESI_EEENS5_IJSI_SD_EEEEEEEvNS4_8identityES13_S1D_vS1E_EENS_8epilogue10collective6detail29Sm90TmaWarpSpecializedAdapterINS1H_15DefaultEpilogueISK_SL_SL_NS1G_6thread17LinearCombinationISK_Li1EffLNS1L_9ScaleType4KindE0ELNS_15FloatRoundStyleE2ESK_EENS1_15EpilogueDefaultEEEEEvvEEEEvNT_6ParamsE:
[----:B------:R-:W0:Y:S01]  /*0000*/  LDC R1, c[0x0][0x28] ;  /* 0x00000a00ff017b82 */ /* 0x000e220000000800 */
[----:B------:R-:W1:Y:S01]  /*0010*/  S2R R95, SR_TID.X ;  /* 0x00000000005f7919 */ /* 0x000e620000002100 */
[----:B------:R-:W-:Y:S01]  /*0020*/  ELECT P0, URZ, PT ;  /* 0x00000000003f782f */ /* 0x000fe20003800000 */
[----:B------:R-:W-:Y:S01]  /*0030*/  BSSY B0, `(.L_x_0) ;  /* 0x000000f000007945 */ /* 0x000fe20003800000 */
[--C-:B-1----:R-:W-:Y:S02]  /*0040*/  SHF.R.U32.HI R0, RZ, 0x5, R95.reuse ;  /* 0x00000005ff007819 */ /* 0x102fe4000001165f */
[----:B------:R-:W-:-:S03]  /*0050*/  SHF.R.U32.HI R6, RZ, 0x7, R95 ;  /* 0x00000007ff067819 */ /* 0x000fc6000001165f */
[----:B------:R-:W1:Y:S04]  /*0060*/  SHFL.IDX PT, R2, R0, RZ, 0x1f ;  /* 0x00001fff00027589 */ /* 0x000e6800000e0000 */
[----:B------:R2:W3:Y:S01]  /*0070*/  SHFL.IDX PT, R5, R6, RZ, 0x1f ;  /* 0x00001fff06057589 */ /* 0x0004e200000e0000 */
[----:B-1----:R-:W-:-:S13]  /*0080*/  ISETP.NE.OR P0, PT, R2, RZ, !P0 ;  /* 0x000000ff0200720c */ /* 0x002fda0004705670 */
[----:B0-23--:R-:W-:Y:S05]  /*0090*/  @P0 BRA `(.L_x_1) ;  /* 0x0000000000200947 */ /* 0x00dfea0003800000 */
[----:B------:R-:W-:Y:S02]  /*00a0*/  ULDC.64 UR4, c[0x0][0x198] ;  /* 0x0000660000047ab9 */ /* 0x000fe40000000a00 */
[----:B------:R-:W-:Y:S02]  /*00b0*/  UIADD3 UR6, UP0, UR4, 0xf0, URZ ;  /* 0x000000f004067890 */ /* 0x000fe4000ff1e03f */
[----:B------:R-:W-:Y:S02]  /*00c0*/  UIADD3 UR4, UP1, UR4, 0x1f0, URZ ;  /* 0x000001f004047890 */ /* 0x000fe4000ff3e03f */
[----:B------:R-:W-:Y:S02]  /*00d0*/  UIADD3.X UR7, URZ, UR5, URZ, UP0, !UPT ;  /* 0x000000053f077290 */ /* 0x000fe400087fe43f */
[----:B------:R-:W-:-:S07]  /*00e0*/  UIADD3.X UR5, URZ, UR5, URZ, UP1, !UPT ;  /* 0x000000053f057290 */ /* 0x000fce0008ffe43f */
[----:B------:R0:W-:Y:S02]  /*00f0*/  UTMACCTL.PF [UR6] ;  /* 0x00000000060079b9 */ /* 0x0001e40008040000 */
[----:B------:R0:W-:Y:S02]  /*0100*/  UTMACCTL.PF [UR4] ;  /* 0x00000000040079b9 */ /* 0x0001e40008040000 */
[----:B0-----:R-:W-:Y:S01]  /*0110*/  NOP ;  /* 0x0000000000007918 */ /* 0x001fe20000000000 */
.L_x_1:
[----:B------:R-:W-:Y:S05]  /*0120*/  BSYNC B0 ;  /* 0x0000000000007941 */ /* 0x000fea0003800000 */
.L_x_0:
[----:B------:R-:W0:Y:S02]  /*0130*/  SHFL.IDX PT, R3, R0, RZ, 0x1f ;  /* 0x00001fff00037589 */ /* 0x000e2400000e0000 */
[----:B0-----:R-:W-:-:S13]  /*0140*/  ISETP.NE.AND P0, PT, R3, RZ, PT ;  /* 0x000000ff0300720c */ /* 0x001fda0003f05270 */
[----:B------:R-:W-:Y:S05]  /*0150*/  @P0 BRA `(.L_x_2) ;  /* 0x0000000000480947 */ /* 0x000fea0003800000 */
[----:B------:R-:W0:Y:S01]  /*0160*/  S2UR UR8, SR_CgaCtaId ;  /* 0x00000000000879c3 */ /* 0x000e220000008800 */
[----:B------:R-:W-:Y:S01]  /*0170*/  UMOV UR4, 0x400 ;  /* 0x0000040000047882 */ /* 0x000fe20000000000 */
[----:B------:R-:W-:Y:S01]  /*0180*/  UMOV UR5, 0x1 ;  /* 0x0000000100057882 */ /* 0x000fe20000000000 */
[----:B------:R-:W-:Y:S01]  /*0190*/  UMOV UR6, 0xa ;  /* 0x0000000a00067882 */ /* 0x000fe20000000000 */
[----:B------:R-:W-:Y:S01]  /*01a0*/  ELECT P0, URZ, PT ;  /* 0x00000000003f782f */ /* 0x000fe20003800000 */
[----:B------:R-:W-:-:S04]  /*01b0*/  UIADD3 UR6, -UR6, 0x100000, URZ ;  /* 0x0010000006067890 */ /* 0x000fc8000fffe13f */
[----:B------:R-:W-:Y:S02]  /*01c0*/  USHF.L.U32 UR7, UR6, 0xb, URZ ;  /* 0x0000000b06077899 */ /* 0x000fe4000800063f */
[----:B------:R-:W-:Y:S02]  /*01d0*/  USHF.L.U32 UR6, UR6, 0x1, URZ ;  /* 0x0000000106067899 */ /* 0x000fe4000800063f */
[----:B0-----:R-:W-:Y:S02]  /*01e0*/  ULEA UR8, UR8, UR4, 0x18 ;  /* 0x0000000408087291 */ /* 0x001fe4000f8ec03f */
[----:B------:R-:W-:-:S04]  /*01f0*/  UIADD3 UR4, -UR5, 0x100000, URZ ;  /* 0x0010000005047890 */ /* 0x000fc8000fffe13f */
[----:B------:R-:W-:Y:S02]  /*0200*/  USHF.L.U32 UR5, UR4, 0xb, URZ ;  /* 0x0000000b04057899 */ /* 0x000fe4000800063f */
[----:B------:R-:W-:Y:S01]  /*0210*/  USHF.L.U32 UR4, UR4, 0x1, URZ ;  /* 0x0000000104047899 */ /* 0x000fe2000800063f */
[----:B------:R-:W0:Y:S11]  /*0220*/  FENCE.VIEW.ASYNC.S ;  /* 0x00000000000073c6 */ /* 0x000e360000000000 */
[----:B0-----:R0:W1:Y:S01]  /*0230*/  SYNCS.EXCH.64 URZ, [UR8], UR4 ;  /* 0x00000004083f75b2 */ /* 0x0010620008000100 */
[----:B------:R0:W2:Y:S01]  /*0240*/  SYNCS.EXCH.64 URZ, [UR8+0x10], UR6 ;  /* 0x00001006083f75b2 */ /* 0x0000a20008000100 */
[----:B------:R0:W3:Y:S01]  /*0250*/  SYNCS.EXCH.64 URZ, [UR8+0x8], UR4 ;  /* 0x00000804083f75b2 */ /* 0x0000e20008000100 */
[----:B------:R0:W4:Y:S01]  /*0260*/  SYNCS.EXCH.64 URZ, [UR8+0x18], UR6 ;  /* 0x00001806083f75b2 */ /* 0x0001220008000100 */
[----:B------:R-:W-:Y:S01]  /*0270*/  NOP ;  /* 0x0000000000007918 */ /* 0x000fe20000000000 */
.L_x_2:
[----:B------:R-:W-:Y:S01]  /*0280*/  SHF.R.S32.HI R4, RZ, 0x1f, R95 ;  /* 0x0000001fff047819 */ /* 0x000fe2000001145f */
[----:B------:R-:W5:Y:S01]  /*0290*/  SHFL.IDX PT, R0, R0, RZ, 0x1f ;  /* 0x00001fff00007589 */ /* 0x000f6200000e0000 */
[----:B0-----:R-:W0:Y:S01]  /*02a0*/  S2UR UR8, SR_CTAID.X ;  /* 0x00000000000879c3 */ /* 0x001e220000002500 */
[----:B------:R-:W-:Y:S02]  /*02b0*/  ELECT P0, URZ, PT ;  /* 0x00000000003f782f */ /* 0x000fe40003800000 */
[----:B------:R-:W-:Y:S01]  /*02c0*/  LEA.HI R4, R4, R95, RZ, 0x7 ;  /* 0x0000005f04047211 */ /* 0x000fe200078f38ff */
[----:B------:R-:W-:Y:S01]  /*02d0*/  ULDC UR4, c[0x0][0x150] ;  /* 0x0000540000047ab9 */ /* 0x000fe20000000800 */
[----:B------:R-:W-:Y:S01]  /*02e0*/  SHF.R.S32.HI R10, RZ, 0x1f, R3 ;  /* 0x0000001fff0a7819 */ /* 0x000fe20000011403 */
[----:B------:R-:W-:Y:S01]  /*02f0*/  NOP ;  /* 0x0000000000007918 */ /* 0x000fe20000000000 */
[----:B------:R-:W-:Y:S01]  /*0300*/  LOP3.LUT R4, R4, 0xffffff80, RZ, 0xc0, !PT ;  /* 0xffffff8004047812 */ /* 0x000fe200078ec0ff */
[----:B------:R-:W-:Y:S01]  /*0310*/  NOP ;  /* 0x0000000000007918 */ /* 0x000fe20000000000 */
[----:B------:R-:W-:Y:S01]  /*0320*/  LEA.HI R10, R10, R3, RZ, 0x2 ;  /* 0x000000030a0a7211 */ /* 0x000fe200078f10ff */
[----:B------:R-:W1:Y:S01]  /*0330*/  LDC R12, c[0x0][0x144] ;  /* 0x00005100ff0c7b82 */ /* 0x000e620000000800 */
[----:B------:R-:W-:Y:S01]  /*0340*/  IMAD.MOV.U32 R22, RZ, RZ, 0x1 ;  /* 0x00000001ff167424 */ /* 0x000fe200078e00ff */
[----:B------:R-:W-:Y:S01]  /*0350*/  ISETP.NE.AND P3, PT, R5, RZ, PT ;  /* 0x000000ff0500720c */ /* 0x000fe20003f65270 */
[----:B------:R-:W-:Y:S01]  /*0360*/  IMAD.IADD R8, R95, 0x1, -R4 ;  /* 0x000000015f087824 */ /* 0x000fe200078e0a04 */
[----:B------:R-:W-:Y:S01]  /*0370*/  LOP3.LUT R10, R10, 0x3ffffffc, RZ, 0xc0, !PT ;  /* 0x3ffffffc0a0a7812 */ /* 0x000fe200078ec0ff */
[----:B------:R-:W2:Y:S03]  /*0380*/  S2R R4, SR_CTAID.Y ;  /* 0x0000000000047919 */ /* 0x000ea60000002600 */
[----:B------:R-:W-:Y:S01]  /*0390*/  SHF.R.S32.HI R7, RZ, 0x1f, R8 ;  /* 0x0000001fff077819 */ /* 0x000fe20000011408 */
[----:B------:R-:W-:Y:S01]  /*03a0*/  IMAD.IADD R10, R3, 0x1, -R10 ;  /* 0x00000001030a7824 */ /* 0x000fe200078e0a0a */
[----:B------:R-:W3:Y:S02]  /*03b0*/  LDC R14, c[0x0][0x140] ;  /* 0x00005000ff0e7b82 */ /* 0x000ee40000000800 */
[----:B------:R-:W-:-:S02]  /*03c0*/  LEA.HI R7, R7, R8, RZ, 0x3 ;  /* 0x0000000807077211 */ /* 0x000fc400078f18ff */
[----:B-----5:R-:W-:Y:S02]  /*03d0*/  ISETP.NE.OR P0, PT, R0, RZ, !P0 ;  /* 0x000000ff0000720c */ /* 0x020fe40004705670 */
[--C-:B------:R-:W-:Y:S02]  /*03e0*/  SHF.R.S32.HI R0, RZ, 0x3, R7.reuse ;  /* 0x00000003ff007819 */ /* 0x100fe40000011407 */
[----:B------:R-:W-:Y:S02]  /*03f0*/  SHF.R.S32.HI R7, RZ, 0x1f, R7 ;  /* 0x0000001fff077819 */ /* 0x000fe40000011407 */
[----:B0-----:R-:W-:Y:S02]  /*0400*/  I2FP.F32.U32 R9, UR8 ;  /* 0x0000000800097c45 */ /* 0x001fe40008201000 */
[----:B------:R-:W-:-:S03]  /*0410*/  LEA.HI R7, R7, R0, RZ, 0x2 ;  /* 0x0000000007077211 */ /* 0x000fc600078f10ff */
[----:B------:R-:W-:Y:S01]  /*0420*/  FMUL R9, R9, UR4 ;  /* 0x0000000409097c20 */ /* 0x000fe20008400000 */
[----:B------:R-:W-:Y:S01]  /*0430*/  LOP3.LUT R7, R7, 0xfffffffc, RZ, 0xc0, !PT ;  /* 0xfffffffc07077812 */ /* 0x000fe200078ec0ff */
[----:B------:R-:W-:Y:S01]  /*0440*/  VOTEU.ALL UP0, P0 ;  /* 0x00000000003f7886 */ /* 0x000fe20000000000 */
[----:B------:R-:W-:Y:S01]  /*0450*/  ULDC UR4, c[0x0][0x154] ;  /* 0x0000550000047ab9 */ /* 0x000fe20000000800 */
[----:B------:R-:W-:Y:S02]  /*0460*/  VOTEU.ALL UP1, P0 ;  /* 0x00000000003f7886 */ /* 0x000fe40000020000 */
[----:B------:R-:W0:Y:S01]  /*0470*/  F2I.U32.TRUNC.NTZ R9, R9 ;  /* 0x0000000900097305 */ /* 0x000e22000020f000 */
[----:B------:R-:W-:Y:S01]  /*0480*/  IMAD.IADD R7, R0, 0x1, -R7 ;  /* 0x0000000100077824 */ /* 0x000fe200078e0a07 */
[----:B------:R-:W5:Y:S01]  /*0490*/  @!UP0 S2UR UR7, SR_CgaCtaId ;  /* 0x00000000000789c3 */ /* 0x000f620000008800 */
[----:B------:R-:W-:Y:S01]  /*04a0*/  @!UP0 UMOV UR6, 0x400 ;  /* 0x0000040000068882 */ /* 0x000fe20000000000 */
[----:B---3--:R-:W-:Y:S01]  /*04b0*/  ISETP.EQ.U32.AND P2, PT, R14, 0x1, PT ;  /* 0x000000010e00780c */ /* 0x008fe20003f42070 */
[----:B------:R-:W-:Y:S01]  /*04c0*/  IMAD R10, R10, 0x4, R7 ;  /* 0x000000040a0a7824 */ /* 0x000fe200078e0207 */
[----:B--2---:R-:W-:-:S03]  /*04d0*/  I2FP.F32.U32 R3, R4 ;  /* 0x0000000400037245 */ /* 0x004fc60000201000 */
[C---:B------:R-:W-:Y:S01]  /*04e0*/  IMAD.SHL.U32 R19, R10.reuse, 0x4, RZ ;  /* 0x000000040a137824 */ /* 0x040fe200078e00ff */
[----:B------:R-:W-:Y:S01]  /*04f0*/  LEA.HI R0, R10, R10, RZ, 0x1 ;  /* 0x0000000a0a007211 */ /* 0x000fe200078f08ff */
[----:B------:R-:W-:Y:S01]  /*0500*/  FMUL R13, R3, UR4 ;  /* 0x00000004030d7c20 */ /* 0x000fe20008400000 */
[----:B------:R-:W2:Y:S01]  /*0510*/  LDC R7, c[0x0][0x148] ;  /* 0x00005200ff077b82 */ /* 0x000ea20000000800 */
[----:B------:R-:W-:Y:S01]  /*0520*/  UMOV UR4, 0x20 ;  /* 0x0000002000047882 */ /* 0x000fe20000000000 */
[----:B------:R-:W-:Y:S01]  /*0530*/  LOP3.LUT R11, R0, 0xfffffffe, RZ, 0xc0, !PT ;  /* 0xfffffffe000b7812 */ /* 0x000fe200078ec0ff */
[----:B0-----:R-:W-:Y:S01]  /*0540*/  IMAD.MOV R15, RZ, RZ, -R9 ;  /* 0x000000ffff0f7224 */ /* 0x001fe200078e0a09 */
[----:B------:R-:W-:Y:S01]  /*0550*/  SHF.R.S32.HI R9, RZ, 0x1f, R2 ;  /* 0x0000001fff097819 */ /* 0x000fe20000011402 */
[----:B------:R-:W0:Y:S01]  /*0560*/  F2I.U32.TRUNC.NTZ R13, R13 ;  /* 0x0000000d000d7305 */ /* 0x000e22000020f000 */
[----:B------:R-:W-:Y:S01]  /*0570*/  LOP3.LUT R19, R10, 0xc, R19, 0x78, !PT ;  /* 0x0000000c0a137812 */ /* 0x000fe200078e7813 */
[----:B-1----:R-:W-:Y:S01]  /*0580*/  IMAD R3, R12, R15, UR8 ;  /* 0x000000080c037e24 */ /* 0x002fe2000f8e020f */
[----:B------:R-:W-:Y:S01]  /*0590*/  LEA.HI R9, R9, R2, RZ, 0x2 ;  /* 0x0000000209097211 */ /* 0x000fe200078f10ff */
[----:B------:R-:W-:Y:S01]  /*05a0*/  IMAD.IADD R0, R10, 0x1, -R11 ;  /* 0x000000010a007824 */ /* 0x000fe200078e0a0b */
[----:B------:R-:W-:-:S04]  /*05b0*/  @!UP0 UIADD3 UR4, -UR4, 0x100000, URZ ;  /* 0x0010000004048890 */ /* 0x000fc8000fffe13f */
[----:B------:R-:W-:Y:S02]  /*05c0*/  @!UP0 USHF.L.U32 UR5, UR4, 0xb, URZ ;  /* 0x0000000b04058899 */ /* 0x000fe4000800063f */
[----:B------:R-:W-:Y:S01]  /*05d0*/  @!UP0 USHF.L.U32 UR4, UR4, 0x1, URZ ;  /* 0x0000000104048899 */ /* 0x000fe2000800063f */
[----:B------:R-:W-:Y:S01]  /*05e0*/  VIADD R10, R5, 0xffffffff ;  /* 0xffffffff050a7836 */ /* 0x000fe20000000000 */
[----:B------:R-:W-:Y:S02]  /*05f0*/  LOP3.LUT R9, R9, 0xfffffffc, RZ, 0xc0, !PT ;  /* 0xfffffffc09097812 */ /* 0x000fe400078ec0ff */
[----:B------:R-:W-:Y:S01]  /*0600*/  ISETP.NE.AND P4, PT, R0, R3, PT ;  /* 0x000000030000720c */ /* 0x000fe20003f85270 */
[----:B-----5:R-:W-:Y:S01]  /*0610*/  @!UP0 ULEA UR6, UR7, UR6, 0x18 ;  /* 0x0000000607068291 */ /* 0x020fe2000f8ec03f */
[----:B------:R-:W-:Y:S01]  /*0620*/  ISETP.GE.U32.AND P6, PT, R10, 0x2, PT ;  /* 0x000000020a00780c */ /* 0x000fe20003fc6070 */
[----:B------:R-:W-:Y:S01]  /*0630*/  IMAD.IADD R0, R2, 0x1, -R9 ;  /* 0x0000000102007824 */ /* 0x000fe200078e0a09 */
[----:B------:R-:W-:Y:S01]  /*0640*/  VOTEU.ALL UP0, P0 ;  /* 0x00000000003f7886 */ /* 0x000fe20000000000 */
[----:B------:R-:W-:Y:S01]  /*0650*/  LOP3.LUT P0, RZ, R8, 0x7, RZ, 0xc0, !PT ;  /* 0x0000000708ff7812 */ /* 0x000fe2000780c0ff */
[----:B0-----:R-:W-:Y:S01]  /*0660*/  IMAD.MOV R20, RZ, RZ, -R13 ;  /* 0x000000ffff147224 */ /* 0x001fe200078e0a0d */
[----:B------:R-:W-:-:S02]  /*0670*/  LOP3.LUT R11, R95, 0x7f, RZ, 0xc0, !PT ;  /* 0x0000007f5f0b7812 */ /* 0x000fc400078ec0ff */
[C---:B------:R-:W-:Y:S01]  /*0680*/  ISETP.NE.AND P1, PT, R0.reuse, 0x3, PT ;  /* 0x000000030000780c */ /* 0x040fe20003f25270 */
[----:B--2---:R-:W-:Y:S01]  /*0690*/  IMAD R9, R7, R20, R4 ;  /* 0x0000001407097224 */ /* 0x004fe200078e0204 */
[C---:B------:R-:W-:Y:S02]  /*06a0*/  ISETP.LT.U32.AND P0, PT, R19.reuse, 0x8, !P0 ;  /* 0x000000081300780c */ /* 0x040fe40004701070 */
[----:B------:R-:W-:Y:S01]  /*06b0*/  @P4 LEA.HI R2, R19, R19, RZ, 0x1 ;  /* 0x0000001313024211 */ /* 0x000fe200078f08ff */
[----:B------:R-:W0:Y:S02]  /*06c0*/  FENCE.VIEW.ASYNC.S ;  /* 0x00000000000073c6 */ /* 0x000e240000000000 */
[----:B0-----:R0:W1:Y:S01]  /*06d0*/  @!UP0 SYNCS.EXCH.64 URZ, [UR6+0x30], UR4 ;  /* 0x00003004063f85b2 */ /* 0x0010620008000100 */
[----:B------:R-:W-:Y:S02]  /*06e0*/  ISETP.EQ.OR P1, PT, R0, RZ, !P1 ;  /* 0x000000ff0000720c */ /* 0x000fe40004f22670 */
[----:B------:R-:W-:-:S02]  /*06f0*/  @P4 SHF.R.S32.HI R2, RZ, 0x1, R2 ;  /* 0x00000001ff024819 */ /* 0x000fc40000011402 */
[----:B------:R-:W-:Y:S02]  /*0700*/  ISETP.EQ.AND P1, PT, R5, RZ, P1 ;  /* 0x000000ff0500720c */ /* 0x000fe40000f22270 */
[----:B------:R-:W-:Y:S02]  /*0710*/  @P4 ISETP.NE.AND P5, PT, R2, R9, PT ;  /* 0x000000090200420c */ /* 0x000fe40003fa5270 */
[----:B------:R-:W-:Y:S02]  /*0720*/  SEL R9, RZ, 0x1, !P0 ;  /* 0x00000001ff097807 */ /* 0x000fe40004000000 */
[----:B------:R-:W-:Y:S02]  /*0730*/  @P4 SEL R22, RZ, 0x1, P5 ;  /* 0x00000001ff164807 */ /* 0x000fe40002800000 */
[----:B------:R-:W-:Y:S02]  /*0740*/  SEL R18, RZ, 0x1, !P1 ;  /* 0x00000001ff127807 */ /* 0x000fe40004800000 */
[----:B------:R-:W-:Y:S01]  /*0750*/  LOP3.LUT R22, R22, R9, RZ, 0xc0, !PT ;  /* 0x0000000916167212 */ /* 0x000fe200078ec0ff */
[----:B------:R0:W2:Y:S01]  /*0760*/  @!UP1 SYNCS.EXCH.64 URZ, [UR6+0x38], UR4 ;  /* 0x00003804063f95b2 */ /* 0x0000a20008000100 */
[----:B------:R-:W-:Y:S01]  /*0770*/  SEL R18, R18, 0x2, P6 ;  /* 0x0000000212127807 */ /* 0x000fe20003000000 */
[----:B------:R-:W-:Y:S01]  /*0780*/  NOP ;  /* 0x0000000000007918 */ /* 0x000fe20000000000 */
[----:B------:R-:W-:Y:S05]  /*0790*/  @!P2 BRA `(.L_x_3) ;  /* 0x000000000008a947 */ /* 0x000fea0003800000 */
[----:B-12-4-:R-:W-:Y:S01]  /*07a0*/  UCGABAR_ARV ;  /* 0x00000000000079c7 */ /* 0x016fe20008000000 */
[----:B------:R-:W-:Y:S05]  /*07b0*/  BRA `(.L_x_4) ;  /* 0x0000000000047947 */ /* 0x000fea0003800000 */
.L_x_3:
[----:B-12-4-:R-:W-:Y:S01]  /*07c0*/  NOP ;  /* 0x0000000000007918 */ /* 0x016fe20000000000 */
.L_x_4:
[----:B------:R-:W1:Y:S01]  /*07d0*/  LDC R2, c[0x0][0x65c] ;  /* 0x00019700ff027b82 */ /* 0x000e620000000800 */
[----:B------:R-:W-:Y:S02]  /*07e0*/  IMAD.U32 R8, RZ, RZ, UR8 ;  /* 0x00000008ff087e24 */ /* 0x000fe4000f8e00ff */
[----:B------:R-:W-:Y:S01]  /*07f0*/  IMAD.MOV.U32 R9, RZ, RZ, RZ ;  /* 0x000000ffff097224 */ /* 0x000fe200078e00ff */
[----:B-1----:R-:W-:-:S04]  /*0800*/  ISETP.NE.AND P1, PT, R2, 0x1, PT ;  /* 0x000000010200780c */ /* 0x002fc80003f25270 */
[----:B------:R-:W-:-:S09]  /*0810*/  P2R R5, PR, RZ, 0x2 ;  /* 0x00000002ff057803 */ /* 0x000fd20000000000 */
[----:B------:R-:W1:Y:S01]  /*0820*/  @P1 LDC R17, c[0x0][0x10] ;  /* 0x00000400ff111b82 */ /* 0x000e620000000800 */
[----:B------:R-:W-:Y:S02]  /*0830*/  @P1 IMAD.MOV.U32 R5, RZ, RZ, RZ ;  /* 0x000000ffff051224 */ /* 0x000fe400078e00ff */
[----:B------:R-:W-:-:S05]  /*0840*/  @P1 IMAD.MOV.U32 R15, RZ, RZ, RZ ;  /* 0x000000ffff0f1224 */ /* 0x000fca00078e00ff */
[----:B------:R-:W2:Y:S01]  /*0850*/  @!P1 LDC R13, c[0x0][0xc] ;  /* 0x00000300ff0d9b82 */ /* 0x000ea20000000800 */
[----:B0-----:R-:W-:Y:S01]  /*0860*/  ULDC UR4, c[0x0][0xc] ;  /* 0x0000030000047ab9 */ /* 0x001fe20000000800 */
[----:B------:R-:W-:Y:S01]  /*0870*/  ULDC UR5, c[0x0][0x10] ;  /* 0x0000040000057ab9 */ /* 0x000fe20000000800 */
[----:B------:R-:W-:Y:S01]  /*0880*/  ULDC UR6, c[0x0][0x14] ;  /* 0x0000050000067ab9 */ /* 0x000fe20000000800 */
[----:B------:R-:W-:-:S04]  /*0890*/  UIMAD.WIDE.U32 UR4, UR4, UR5, URZ ;  /* 0x00000005040472a5 */ /* 0x000fc8000f8e003f */
[----:B------:R-:W-:Y:S02]  /*08a0*/  UIMAD.WIDE.U32 UR36, UR4, UR6, URZ ;  /* 0x00000006042472a5 */ /* 0x000fe4000f8e003f */
[----:B------:R-:W-:-:S04]  /*08b0*/  UIMAD UR42, UR5, UR6, URZ ;  /* 0x00000006052a72a4 */ /* 0x000fc8000f8e023f */
[----:B------:R-:W-:Y:S01]  /*08c0*/  UIADD3 UR42, UR37, UR42, URZ ;  /* 0x0000002a252a7290 */ /* 0x000fe2000fffe03f */
[----:B-1----:R-:W-:-:S04]  /*08d0*/  @P1 IMAD.WIDE.U32 R16, R17, UR8, R4 ;  /* 0x0000000811101c25 */ /* 0x002fc8000f8e0004 */
[----:B------:R-:W-:Y:S02]  /*08e0*/  @P1 IMAD.IADD R17, R17, 0x1, R15 ;  /* 0x0000000111111824 */ /* 0x000fe400078e020f */
[----:B--2---:R-:W-:-:S04]  /*08f0*/  @!P1 IMAD.WIDE.U32 R8, R4, R13, R8 ;  /* 0x0000000d04089225 */ /* 0x004fc800078e0008 */
[----:B------:R-:W-:Y:S02]  /*0900*/  @!P1 IMAD.MOV.U32 R16, RZ, RZ, R8 ;  /* 0x000000ffff109224 */ /* 0x000fe400078e0008 */
[----:B------:R-:W-:Y:S01]  /*0910*/  @!P1 IMAD.MOV.U32 R17, RZ, RZ, R9 ;  /* 0x000000ffff119224 */ /* 0x000fe200078e0009 */
[----:B------:R-:W-:Y:S06]  /*0920*/  @!P2 BRA `(.L_x_5) ;  /* 0x00000000000ca947 */ /* 0x000fec0003800000 */
[----:B------:R-:W-:Y:S01]  /*0930*/  UCGABAR_WAIT ;  /* 0x0000000000007dc7 */ /* 0x000fe20008000000 */
[----:B------:R-:W-:Y:S01]  /*0940*/  CCTL.IVALL ;  /* 0x00000000ff00798f */ /* 0x000fe20002000000 */
[----:B------:R-:W-:Y:S05]  /*0950*/  BRA `(.L_x_6) ;  /* 0x0000000000047947 */ /* 0x000fea0003800000 */
.L_x_5:
[----:B------:R-:W-:Y:S06]  /*0960*/  BAR.SYNC.DEFER_BLOCKING 0x0 ;  /* 0x0000000000007b1d */ /* 0x000fec0000010000 */
.L_x_6:
[----:B------:R-:W-:Y:S05]  /*0970*/  @!P3 BRA `(.L_x_7) ;  /* 0x0000005c0098b947 */ /* 0x000fea0003800000 */
[----:B------:R-:W-:-:S13]  /*0980*/  ISETP.GT.U32.AND P0, PT, R10, 0x1, PT ;  /* 0x000000010a00780c */ /* 0x000fda0003f04070 */
[----:B------:R-:W-:Y:S05]  /*0990*/  @P0 EXIT ;  /* 0x000000000000094d */ /* 0x000fea0003800000 */
[----:B------:R-:W-:Y:S01]  /*09a0*/  ULDC.64 UR4, c[0x0][0x650] ;  /* 0x0001940000047ab9 */ /* 0x000fe20000000a00 */
[----:B------:R-:W-:Y:S01]  /*09b0*/  PRMT R0, RZ, 0x7610, R0 ;  /* 0x00007610ff007816 */ /* 0x000fe20000000000 */
[----:B------:R-:W-:Y:S01]  /*09c0*/  IMAD.MOV.U32 R103, RZ, RZ, -0x1 ;  /* 0xffffffffff677424 */ /* 0x000fe200078e00ff */
[----:B------:R-:W-:Y:S01]  /*09d0*/  ISETP.GE.U32.AND P0, PT, R16, UR4, PT ;  /* 0x0000000410007c0c */ /* 0x000fe2000bf06070 */
[----:B------:R-:W-:Y:S02]  /*09e0*/  IMAD.MOV.U32 R100, RZ, RZ, -0x1 ;  /* 0xffffffffff647424 */ /* 0x000fe400078e00ff */
[----:B------:R-:W-:Y:S01]  /*09f0*/  IMAD.MOV.U32 R101, RZ, RZ, -0x1 ;  /* 0xffffffffff657424 */ /* 0x000fe200078e00ff */
[----:B------:R-:W-:-:S13]  /*0a00*/  ISETP.GE.U32.AND.EX P0, PT, R17, UR5, PT, P0 ;  /* 0x0000000511007c0c */ /* 0x000fda000bf06100 */
[----:B------:R-:W-:Y:S05]  /*0a10*/  @P0 BRA `(.L_x_8) ;  /* 0x0000000400280947 */ /* 0x000fea0003800000 */
[----:B------:R-:W0:Y:S01]  /*0a20*/  LDC.64 R24, c[0x0][0x628] ;  /* 0x00018a00ff187b82 */ /* 0x000e220000000a00 */
[----:B------:R-:W-:Y:S02]  /*0a30*/  IMAD.MOV.U32 R8, RZ, RZ, R16 ;  /* 0x000000ffff087224 */ /* 0x000fe400078e0010 */
[----:B------:R-:W-:-:S05]  /*0a40*/  IMAD.MOV.U32 R9, RZ, RZ, R17 ;  /* 0x000000ffff097224 */ /* 0x000fca00078e0011 */
[----:B------:R-:W1:Y:S08]  /*0a50*/  LDC R0, c[0x0][0x630] ;  /* 0x00018c00ff007b82 */ /* 0x000e700000000800 */
[----:B------:R-:W2:Y:S01]  /*0a60*/  LDC.64 R26, c[0x0][0x620] ;  /* 0x00018800ff1a7b82 */ /* 0x000ea20000000a00 */
[----:B0-----:R-:W-:-:S04]  /*0a70*/  ISETP.NE.U32.AND P0, PT, R24, RZ, PT ;  /* 0x000000ff1800720c */ /* 0x001fc80003f05070 */
[----:B------:R-:W-:-:S13]  /*0a80*/  ISETP.NE.AND.EX P0, PT, R25, RZ, PT, P0 ;  /* 0x000000ff1900720c */ /* 0x000fda0003f05300 */
[----:B-12---:R-:W-:Y:S05]  /*0a90*/  @!P0 BRA `(.L_x_9) ;  /* 0x0000000000288947 */ /* 0x006fea0003800000 */
[----:B------:R-:W0:Y:S02]  /*0aa0*/  LDC R15, c[0x0][0x634] ;  /* 0x00018d00ff0f7b82 */ /* 0x000e240000000800 */
[----:B0-----:R-:W-:-:S05]  /*0ab0*/  IADD3 R15, P0, R16, R15, RZ ;  /* 0x0000000f100f7210 */ /* 0x001fca0007f1e0ff */
[----:B------:R-:W-:-:S04]  /*0ac0*/  IMAD.X R21, RZ, RZ, R17, P0 ;  /* 0x000000ffff157224 */ /* 0x000fc800000e0611 */
[----:B------:R-:W-:-:S04]  /*0ad0*/  IMAD.WIDE.U32 R8, R21, R24, RZ ;  /* 0x0000001815087225 */ /* 0x000fc800078e00ff */
[----:B------:R-:W-:-:S04]  /*0ae0*/  IMAD.WIDE.U32 R12, P0, R15, R25, R8 ;  /* 0x000000190f0c7225 */ /* 0x000fc80007800008 */
[----:B------:R-:W-:-:S04]  /*0af0*/  IMAD.WIDE.U32 R8, R15, R24, RZ ;  /* 0x000000180f087225 */ /* 0x000fc800078e00ff */
[----:B------:R-:W-:Y:S01]  /*0b00*/  IMAD.X R15, RZ, RZ, RZ, P0 ;  /* 0x000000ffff0f7224 */ /* 0x000fe200000e06ff */
[----:B------:R-:W-:Y:S01]  /*0b10*/  IADD3 RZ, P0, R9, R12, RZ ;  /* 0x0000000c09ff7210 */ /* 0x000fe20007f1e0ff */
[----:B------:R-:W-:-:S04]  /*0b20*/  IMAD.MOV.U32 R14, RZ, RZ, R13 ;  /* 0x000000ffff0e7224 */ /* 0x000fc800078e000d */
[----:B------:R-:W-:-:S08]  /*0b30*/  IMAD.WIDE.U32.X R8, R21, R25, R14, P0 ;  /* 0x0000001915087225 */ /* 0x000fd000000e040e */
.L_x_9:
[----:B------:R-:W0:Y:S01]  /*0b40*/  LDC.64 R28, c[0x0][0x640] ;  /* 0x00019000ff1c7b82 */ /* 0x000e220000000a00 */
[--C-:B------:R-:W-:Y:S01]  /*0b50*/  SHF.R.U64 R101, R8, R0, R9.reuse ;  /* 0x0000000008657219 */ /* 0x100fe20000001209 */
[----:B------:R-:W-:Y:S01]  /*0b60*/  IMAD R20, R7, R20, R4 ;  /* 0x0000001407147224 */ /* 0x000fe200078e0204 */
[----:B------:R-:W-:Y:S02]  /*0b70*/  SHF.R.U32.HI R0, RZ, R0, R9 ;  /* 0x00000000ff007219 */ /* 0x000fe40000011609 */
[----:B------:R-:W-:-:S03]  /*0b80*/  IADD3 R5, P0, RZ, -R101, RZ ;  /* 0x80000065ff057210 */ /* 0x000fc60007f1e0ff */
[----:B------:R-:W1:Y:S02]  /*0b90*/  LDC R12, c[0x0][0x618] ;  /* 0x00018600ff0c7b82 */ /* 0x000e640000000800 */
[----:B------:R-:W-:-:S04]  /*0ba0*/  IMAD.X R9, RZ, RZ, ~R0, P0 ;  /* 0x000000ffff097224 */ /* 0x000fc800000e0e00 */
[-C--:B------:R-:W-:Y:S02]  /*0bb0*/  IMAD R0, R9, R26.reuse, RZ ;  /* 0x0000001a09007224 */ /* 0x080fe400078e02ff */
[----:B------:R-:W2:Y:S01]  /*0bc0*/  LDC R14, c[0x0][0x608] ;  /* 0x00018200ff0e7b82 */ /* 0x000ea20000000800 */
[----:B------:R-:W-:-:S04]  /*0bd0*/  IMAD.WIDE.U32 R8, R5, R26, R16 ;  /* 0x0000001a05087225 */ /* 0x000fc800078e0010 */
[----:B------:R-:W-:Y:S02]  /*0be0*/  IMAD R5, R5, R27, R0 ;  /* 0x0000001b05057224 */ /* 0x000fe400078e0200 */
[----:B------:R-:W-:Y:S01]  /*0bf0*/  IMAD.MOV.U32 R27, RZ, RZ, 0x1 ;  /* 0x00000001ff1b7424 */ /* 0x000fe200078e00ff */
[----:B------:R-:W3:Y:S01]  /*0c00*/  LDC R24, c[0x0][0x658] ;  /* 0x00019600ff187b82 */ /* 0x000ee20000000800 */
[----:B------:R-:W-:Y:S01]  /*0c10*/  IMAD.IADD R5, R9, 0x1, R5 ;  /* 0x0000000109057824 */ /* 0x000fe200078e0205 */
[----:B0-----:R-:W-:Y:S01]  /*0c20*/  ISETP.NE.U32.AND P0, PT, R28, RZ, PT ;  /* 0x000000ff1c00720c */ /* 0x001fe20003f05070 */
[----:B------:R-:W-:-:S03]  /*0c30*/  IMAD.MOV.U32 R9, RZ, RZ, -0x1 ;  /* 0xffffffffff097424 */ /* 0x000fc600078e00ff */
[----:B------:R-:W-:Y:S02]  /*0c40*/  ISETP.NE.AND.EX P0, PT, R29, RZ, PT, P0 ;  /* 0x000000ff1d00720c */ /* 0x000fe40003f05300 */
[----:B------:R-:W0:Y:S01]  /*0c50*/  LDC R21, c[0x0][0x600] ;  /* 0x00018000ff157b82 */ /* 0x000e220000000800 */
[-CC-:B-1----:R-:W-:Y:S02]  /*0c60*/  SHF.R.U64 R10, R8, R12.reuse, R5.reuse ;  /* 0x0000000c080a7219 */ /* 0x182fe40000001205 */
[----:B------:R-:W-:-:S05]  /*0c70*/  SHF.R.U32.HI R5, RZ, R12, R5 ;  /* 0x0000000cff057219 */ /* 0x000fca0000011605 */
[----:B------:R-:W1:Y:S01]  /*0c80*/  LDC R23, c[0x0][0x648] ;  /* 0x00019200ff177b82 */ /* 0x000e620000000800 */
[-CC-:B--2---:R-:W-:Y:S02]  /*0c90*/  SHF.R.U64 R30, R10, R14.reuse, R5.reuse ;  /* 0x0000000e0a1e7219 */ /* 0x184fe40000001205 */
[----:B------:R-:W-:-:S05]  /*0ca0*/  SHF.R.U32.HI R5, RZ, R14, R5 ;  /* 0x0000000eff057219 */ /* 0x000fca0000011605 */
[----:B------:R-:W2:Y:S01]  /*0cb0*/  LDC R25, c[0x0][0x638] ;  /* 0x00018e00ff197b82 */ /* 0x000ea20000000800 */
[-CC-:B---3--:R-:W-:Y:S02]  /*0cc0*/  SHF.R.U64 R14, R30, R24.reuse, R5.reuse ;  /* 0x000000181e0e7219 */ /* 0x188fe40000001205 */
[-C--:B------:R-:W-:Y:S02]  /*0cd0*/  SHF.L.U32 R0, R9, R24.reuse, RZ ;  /* 0x0000001809007219 */ /* 0x080fe400000006ff */
[----:B------:R-:W-:Y:S01]  /*0ce0*/  SHF.R.U32.HI R5, RZ, R24, R5 ;  /* 0x00000018ff057219 */ /* 0x000fe20000011605 */
[----:B------:R-:W-:Y:S01]  /*0cf0*/  IMAD.MOV.U32 R4, RZ, RZ, R14 ;  /* 0x000000ffff047224 */ /* 0x000fe200078e000e */
[----:B------:R-:W-:Y:S01]  /*0d00*/  LOP3.LUT R7, RZ, R0, RZ, 0x33, !PT ;  /* 0x00000000ff077212 */ /* 0x000fe200078e33ff */
[----:B------:R-:W3:Y:S01]  /*0d10*/  LDC R26, c[0x0][0x610] ;  /* 0x00018400ff1a7b82 */ /* 0x000ee20000000800 */
[----:B------:R-:W-:Y:S05]  /*0d20*/  @!P0 BRA `(.L_x_10) ;  /* 0x0000000000288947 */ /* 0x000fea0003800000 */
[----:B------:R-:W4:Y:S02]  /*0d30*/  LDC R13, c[0x0][0x64c] ;  /* 0x00019300ff0d7b82 */ /* 0x000f240000000800 */
[----:B----4-:R-:W-:-:S05]  /*0d40*/  IADD3 R13, P0, R14, R13, RZ ;  /* 0x0000000d0e0d7210 */ /* 0x010fca0007f1e0ff */
        /* <DEDUP_REMOVED lines=8> */
.L_x_10:
[----:B-1----:R-:W-:Y:S01]  /*0dd0*/  SHF.R.U64 R4, R4, R23, R5 ;  /* 0x0000001704047219 */ /* 0x002fe20000001205 */
[----:B0-----:R-:W-:Y:S01]  /*0de0*/  VIADD R5, R21, 0xffffffff ;  /* 0xffffffff15057836 */ /* 0x001fe20000000000 */
[----:B------:R-:W-:Y:S02]  /*0df0*/  SHF.L.U32 R0, R27, R24, RZ ;  /* 0x000000181b007219 */ /* 0x000fe400000006ff */
[----:B------:R-:W-:Y:S01]  /*0e00*/  LOP3.LUT R7, R30, R7, RZ, 0xc0, !PT ;  /* 0x000000071e077212 */ /* 0x000fe200078ec0ff */
[----:B------:R-:W-:Y:S01]  /*0e10*/  IMAD.MOV R8, RZ, RZ, -R4 ;  /* 0x000000ffff087224 */ /* 0x000fe200078e0a04 */
[----:B------:R-:W-:Y:S02]  /*0e20*/  SEL R3, R3, R20, !P1 ;  /* 0x0000001403037207 */ /* 0x000fe40004800000 */
[----:B------:R-:W-:Y:S01]  /*0e30*/  LOP3.LUT R5, R10, R5, RZ, 0xc0, !PT ;  /* 0x000000050a057212 */ /* 0x000fe200078ec0ff */
[----:B------:R-:W-:Y:S02]  /*0e40*/  IMAD R4, R0, R4, R7 ;  /* 0x0000000400047224 */ /* 0x000fe400078e0207 */
[----:B--2---:R-:W-:-:S02]  /*0e50*/  IMAD R0, R8, R25, R14 ;  /* 0x0000001908007224 */ /* 0x004fc400078e020e */
[----:B---3--:R-:W-:Y:S02]  /*0e60*/  IMAD R3, R4, R26, R3 ;  /* 0x0000001a04037224 */ /* 0x008fe400078e0203 */
[----:B------:R-:W-:Y:S02]  /*0e70*/  IMAD.MOV.U32 R7, RZ, RZ, 0x1 ;  /* 0x00000001ff077424 */ /* 0x000fe400078e00ff */
[----:B------:R-:W-:-:S03]  /*0e80*/  IMAD R4, R0, R21, R5 ;  /* 0x0000001500047224 */ /* 0x000fc600078e0205 */
[----:B------:R-:W-:Y:S02]  /*0e90*/  PRMT R0, R7, 0x7610, R0 ;  /* 0x0000761007007816 */ /* 0x000fe40000000000 */
[----:B------:R-:W-:Y:S02]  /*0ea0*/  SEL R100, R4, R3, !P1 ;  /* 0x0000000304647207 */ /* 0x000fe40004800000 */
[----:B------:R-:W-:-:S07]  /*0eb0*/  SEL R103, R3, R4, !P1 ;  /* 0x0000000403677207 */ /* 0x000fce0004800000 */
.L_x_8:
[----:B------:R-:W-:-:S08]  /*0ec0*/  NOP ;  /* 0x0000000000007918 */ /* 0x000fd00000000000 */
[----:B------:R-:W0:Y:S02]  /*0ed0*/  USETMAXREG.TRY_ALLOC.CTAPOOL UP0, 0xe8 ;  /* 0x000000e8000079c8 */ /* 0x000e240008000600 */
[----:B0-----:R-:W-:-:S13]  /*0ee0*/  PLOP3.LUT P0, PT, PT, PT, UP0, 0x80, 0x0 ;  /* 0x000000000000781c */ /* 0x001fda0003f0f008 */
[----:B------:R-:W-:Y:S05]  /*0ef0*/  @!P0 BRA `(.L_x_8) ;  /* 0xfffffffc00f08947 */ /* 0x000fea000383ffff */
[----:B------:R-:W-:Y:S01]  /*0f00*/  ULDC.64 UR4, c[0x0][0x598] ;  /* 0x0001660000047ab9 */ /* 0x000fe20000000a00 */
[----:B------:R-:W-:Y:S01]  /*0f10*/  ULDC.64 UR38, c[0x0][0x208] ;  /* 0x0000820000267ab9 */ /* 0x000fe20000000a00 */
[----:B------:R-:W-:-:S04]  /*0f20*/  ISETP.NE.U32.AND P0, PT, RZ, UR4, PT ;  /* 0x00000004ff007c0c */ /* 0x000fc8000bf05070 */
[----:B------:R-:W-:-:S13]  /*0f30*/  ISETP.NE.AND.EX P0, PT, RZ, UR5, PT, P0 ;  /* 0x00000005ff007c0c */ /* 0x000fda000bf05300 */
[----:B------:R-:W-:Y:S05]  /*0f40*/  @!P0 BRA `(.L_x_11) ;  /* 0x00000000001c8947 */ /* 0x000fea0003800000 */
[----:B------:R-:W0:Y:S02]  /*0f50*/  LDC.64 R4, c[0x0][0x598] ;  /* 0x00016600ff047b82 */ /* 0x000e240000000a00 */
[----:B0-----:R-:W2:Y:S02]  /*0f60*/  LDG.E.64 R4, desc[UR38][R4.64] ;  /* 0x0000002604047981 */ /* 0x001ea4000c1e1b00 */
[----:B--2---:R-:W-:-:S04]  /*0f70*/  ISETP.NE.U32.AND P0, PT, R4, RZ, PT ;  /* 0x000000ff0400720c */ /* 0x004fc80003f05070 */
[----:B------:R-:W-:-:S13]  /*0f80*/  ISETP.NE.AND.EX P0, PT, R5, RZ, PT, P0 ;  /* 0x000000ff0500720c */ /* 0x000fda0003f05300 */
[----:B------:R-:W-:Y:S05]  /*0f90*/  @!P0 BRA `(.L_x_11) ;  /* 0x0000000000088947 */ /* 0x000fea0003800000 */
[----:B------:R0:W5:Y:S01]  /*0fa0*/  LD.E R23, desc[UR38][R4.64] ;  /* 0x0000002604177980 */ /* 0x000162000c101900 */
[----:B------:R-:W-:Y:S05]  /*0fb0*/  BRA `(.L_x_12) ;  /* 0x0000000000247947 */ /* 0x000fea0003800000 */
.L_x_11:
[----:B------:R-:W-:Y:S02]  /*0fc0*/  ULDC.64 UR4, c[0x0][0x588] ;  /* 0x0001620000047ab9 */ /* 0x000fe40000000a00 */
[----:B------:R-:W-:-:S04]  /*0fd0*/  ISETP.NE.U32.AND P0, PT, RZ, UR4, PT ;  /* 0x00000004ff007c0c */ /* 0x000fc8000bf05070 */
[----:B------:R-:W-:-:S13]  /*0fe0*/  ISETP.NE.AND.EX P0, PT, RZ, UR5, PT, P0 ;  /* 0x00000005ff007c0c */ /* 0x000fda000bf05300 */
[----:B------:R-:W-:Y:S05]  /*0ff0*/  @!P0 BRA `(.L_x_13) ;  /* 0x00000000000c8947 */ /* 0x000fea0003800000 */
[----:B------:R-:W0:Y:S02]  /*1000*/  LDC.64 R4, c[0x0][0x588] ;  /* 0x00016200ff047b82 */ /* 0x000e240000000a00 */
[----:B0-----:R1:W5:Y:S01]  /*1010*/  LDG.E R23, desc[UR38][R4.64] ;  /* 0x0000002604177981 */ /* 0x001362000c1e1900 */
[----:B------:R-:W-:Y:S05]  /*1020*/  BRA `(.L_x_12) ;  /* 0x0000000000087947 */ /* 0x000fea0003800000 */
.L_x_13:
[----:B------:R-:W-:Y:S02]  /*1030*/  ULDC UR4, c[0x0][0x580] ;  /* 0x0001600000047ab9 */ /* 0x000fe40000000800 */
[----:B------:R-:W-:-:S07]  /*1040*/  IMAD.U32 R23, RZ, RZ, UR4 ;  /* 0x00000004ff177e24 */ /* 0x000fce000f8e00ff */
.L_x_12:
[----:B------:R-:W-:Y:S02]  /*1050*/  ULDC.64 UR4, c[0x0][0x5a0] ;  /* 0x0001680000047ab9 */ /* 0x000fe40000000a00 */
[----:B------:R-:W-:-:S04]  /*1060*/  ISETP.NE.U32.AND P0, PT, RZ, UR4, PT ;  /* 0x00000004ff007c0c */ /* 0x000fc8000bf05070 */
[----:B------:R-:W-:-:S13]  /*1070*/  ISETP.NE.AND.EX P0, PT, RZ, UR5, PT, P0 ;  /* 0x00000005ff007c0c */ /* 0x000fda000bf05300 */
[----:B------:R-:W-:Y:S05]  /*1080*/  @!P0 BRA `(.L_x_14) ;  /* 0x00000000001c8947 */ /* 0x000fea0003800000 */
[----:B01----:R-:W0:Y:S02]  /*1090*/  LDC.64 R4, c[0x0][0x5a0] ;  /* 0x00016800ff047b82 */ /* 0x003e240000000a00 */
[----:B0-----:R-:W2:Y:S02]  /*10a0*/  LDG.E.64 R4, desc[UR38][R4.64] ;  /* 0x0000002604047981 */ /* 0x001ea4000c1e1b00 */
[----:B--2---:R-:W-:-:S04]  /*10b0*/  ISETP.NE.U32.AND P0, PT, R4, RZ, PT ;  /* 0x000000ff0400720c */ /* 0x004fc80003f05070 */
[----:B------:R-:W-:-:S13]  /*10c0*/  ISETP.NE.AND.EX P0, PT, R5, RZ, PT, P0 ;  /* 0x000000ff0500720c */ /* 0x000fda0003f05300 */
[----:B------:R-:W-:Y:S05]  /*10d0*/  @!P0 BRA `(.L_x_14) ;  /* 0x0000000000088947 */ /* 0x000fea0003800000 */
[----:B------:R0:W5:Y:S01]  /*10e0*/  LD.E R90, desc[UR38][R4.64] ;  /* 0x00000026045a7980 */ /* 0x000162000c101900 */
[----:B------:R-:W-:Y:S05]  /*10f0*/  BRA `(.L_x_15) ;  /* 0x0000000000247947 */ /* 0x000fea0003800000 */
.L_x_14:
[----:B------:R-:W-:Y:S02]  /*1100*/  ULDC.64 UR4, c[0x0][0x590] ;  /* 0x0001640000047ab9 */ /* 0x000fe40000000a00 */
[----:B------:R-:W-:-:S04]  /*1110*/  ISETP.NE.U32.AND P0, PT, RZ, UR4, PT ;  /* 0x00000004ff007c0c */ /* 0x000fc8000bf05070 */
[----:B------:R-:W-:-:S13]  /*1120*/  ISETP.NE.AND.EX P0, PT, RZ, UR5, PT, P0 ;  /* 0x00000005ff007c0c */ /* 0x000fda000bf05300 */
[----:B------:R-:W-:Y:S05]  /*1130*/  @!P0 BRA `(.L_x_16) ;  /* 0x00000000000c8947 */ /* 0x000fea0003800000 */
[----:B------:R-:W2:Y:S02]  /*1140*/  LDC.64 R90, c[0x0][0x590] ;  /* 0x00016400ff5a7b82 */ /* 0x000ea40000000a00 */
[----:B--2---:R2:W5:Y:S01]  /*1150*/  LDG.E R90, desc[UR38][R90.64] ;  /* 0x000000265a5a7981 */ /* 0x004562000c1e1900 */
[----:B------:R-:W-:Y:S05]  /*1160*/  BRA `(.L_x_15) ;  /* 0x0000000000087947 */ /* 0x000fea0003800000 */
.L_x_16:
[----:B------:R-:W-:Y:S02]  /*1170*/  ULDC UR4, c[0x0][0x584] ;  /* 0x0001610000047ab9 */ /* 0x000fe40000000800 */
[----:B------:R-:W-:-:S07]  /*1180*/  IMAD.U32 R90, RZ, RZ, UR4 ;  /* 0x00000004ff5a7e24 */ /* 0x000fce000f8e00ff */
.L_x_15:
[----:B------:R-:W-:-:S13]  /*1190*/  LOP3.LUT P0, RZ, R0, 0xff, RZ, 0xc0, !PT ;  /* 0x000000ff00ff7812 */ /* 0x000fda000780c0ff */
[----:B------:R-:W-:Y:S05]  /*11a0*/  @!P0 EXIT ;  /* 0x000000000000894d */ /* 0x000fea0003800000 */
[----:B------:R-:W3:Y:S01]  /*11b0*/  LDC R93, c[0x0][0x658] ;  /* 0x00019600ff5d7b82 */ /* 0x000ee20000000800 */
[----:B------:R-:W-:Y:S01]  /*11c0*/  ULDC.64 UR6, c[0x0][0x288] ;  /* 0x0000a20000067ab9 */ /* 0x000fe20000000a00 */
[----:B------:R-:W-:Y:S01]  /*11d0*/  LOP3.LUT R6, R6, 0x1, RZ, 0xc0, !PT ;  /* 0x0000000106067812 */ /* 0x000fe200078ec0ff */
[----:B------:R-:W-:Y:S01]  /*11e0*/  UIADD3 UR4, UR7, 0x3f, URZ ;  /* 0x0000003f07047890 */ /* 0x000fe2000fffe03f */
[----:B------:R-:W-:Y:S01]  /*11f0*/  SHF.R.U32.HI R0, RZ, 0x2, R95 ;  /* 0x00000002ff007819 */ /* 0x000fe2000001165f */
[----:B------:R-:W-:Y:S01]  /*1200*/  IMAD.U32 R3, RZ, RZ, UR6 ;  /* 0x00000006ff037e24 */ /* 0x000fe2000f8e00ff */
[----:B------:R-:W-:Y:S01]  /*1210*/  SHF.R.U32.HI R11, RZ, 0x1, R11 ;  /* 0x00000001ff0b7819 */ /* 0x000fe2000001160b */
[----:B------:R-:W-:Y:S01]  /*1220*/  USHF.R.S32.HI UR5, URZ, 0x1f, UR4 ;  /* 0x0000001f3f057899 */ /* 0x000fe20008011404 */
[----:B01----:R-:W0:Y:S01]  /*1230*/  LDC.64 R4, c[0x0][0x5c8] ;  /* 0x00017200ff047b82 */ /* 0x003e220000000a00 */
[----:B------:R-:W-:Y:S01]  /*1240*/  LOP3.LUT R94, R95, 0x3, RZ, 0xc0, !PT ;  /* 0x000000035f5e7812 */ /* 0x000fe200078ec0ff */
[----:B------:R-:W-:Y:S01]  /*1250*/  IMAD.SHL.U32 R7, R6, 0x40, RZ ;  /* 0x0000004006077824 */ /* 0x000fe200078e00ff */
[----:B------:R-:W-:Y:S01]  /*1260*/  LOP3.LUT R0, R0, 0x7, RZ, 0xc0, !PT ;  /* 0x0000000700007812 */ /* 0x000fe200078ec0ff */
[----:B------:R-:W-:Y:S01]  /*1270*/  ULEA.HI UR5, UR5, UR4, URZ, 0x6 ;  /* 0x0000000405057291 */ /* 0x000fe2000f8f303f */
[----:B------:R-:W-:Y:S01]  /*1280*/  LOP3.LUT R11, R11, 0x30, RZ, 0xc0, !PT ;  /* 0x000000300b0b7812 */ /* 0x000fe200078ec0ff */
[----:B------:R-:W-:Y:S01]  /*1290*/  IMAD R94, R94, -0x2, R3 ;  /* 0xfffffffe5e5e7824 */ /* 0x000fe200078e0203 */
[--C-:B------:R-:W-:Y:S01]  /*12a0*/  LOP3.LUT R88, R7, 0x40, R0.reuse, 0xe2, !PT ;  /* 0x0000004007587812 */ /* 0x100fe200078ee200 */
[----:B------:R-:W1:Y:S01]  /*12b0*/  LDC R97, c[0x0][0x600] ;  /* 0x00018000ff617b82 */ /* 0x000e620000000800 */
[----:B------:R-:W-:Y:S01]  /*12c0*/  IADD3 R3, RZ, -R11, -R0 ;  /* 0x8000000bff037210 */ /* 0x000fe20007ffe800 */
[----:B------:R-:W-:Y:S01]  /*12d0*/  IMAD.MOV.U32 R0, RZ, RZ, -0x1 ;  /* 0xffffffffff007424 */ /* 0x000fe200078e00ff */
[----:B------:R-:W-:Y:S01]  /*12e0*/  USHF.R.S32.HI UR43, URZ, 0x6, UR5 ;  /* 0x000000063f2b7899 */ /* 0x000fe20008011405 */
[----:B------:R-:W-:Y:S01]  /*12f0*/  IMAD.MOV.U32 R8, RZ, RZ, 0x1 ;  /* 0x00000001ff087424 */ /* 0x000fe200078e00ff */
[C---:B------:R-:W-:Y:S01]  /*1300*/  LOP3.LUT R96, R95.reuse, 0x80, RZ, 0xc0, !PT ;  /* 0x000000805f607812 */ /* 0x040fe200078ec0ff */
[----:B------:R-:W-:Y:S01]  /*1310*/  IMAD R3, R6, -0x40, R3 ;  /* 0xffffffc006037824 */ /* 0x000fe200078e0203 */
[----:B------:R-:W-:Y:S01]  /*1320*/  UISETP.LT.AND UP0, UPT, UR43, 0x1, UPT ;  /* 0x000000012b00788c */ /* 0x000fe2000bf01270 */
[----:B---3--:R-:W-:Y:S01]  /*1330*/  SHF.L.U32 R0, R0, R93, RZ ;  /* 0x0000005d00007219 */ /* 0x008fe200000006ff */
[----:B------:R-:W-:Y:S01]  /*1340*/  ULDC UR4, c[0x0][0x284] ;  /* 0x0000a10000047ab9 */ /* 0x000fe20000000800 */
[----:B------:R-:W-:Y:S01]  /*1350*/  LOP3.LUT R88, R88, R11, RZ, 0xfc, !PT ;  /* 0x0000000b58587212 */ /* 0x000fe200078efcff */
[----:B------:R-:W-:Y:S01]  /*1360*/  USEL UR44, UR43, 0x1, UP0 ;  /* 0x000000012b2c7887 */ /* 0x000fe20008000000 */
[----:B------:R-:W-:Y:S01]  /*1370*/  SHF.L.U32 R93, R8, R93, RZ ;  /* 0x0000005d085d7219 */ /* 0x000fe200000006ff */
[----:B------:R-:W-:Y:S01]  /*1380*/  IMAD.SHL.U32 R95, R95, 0x2, RZ ;  /* 0x000000025f5f7824 */ /* 0x000fe200078e00ff */
[----:B------:R-:W-:Y:S01]  /*1390*/  LOP3.LUT R102, R18, 0x1, RZ, 0xfc, !PT ;  /* 0x0000000112667812 */ /* 0x000fe200078efcff */
[----:B------:R-:W-:Y:S01]  /*13a0*/  VIADD R99, R3, UR4 ;  /* 0x0000000403637c36 */ /* 0x000fe20008000000 */
[C---:B0-----:R-:W-:Y:S01]  /*13b0*/  SHF.L.U64.HI R92, R4.reuse, 0x3, R5 ;  /* 0x00000003045c7819 */ /* 0x041fe20000010205 */
[----:B--2---:R-:W-:Y:S01]  /*13c0*/  IMAD.SHL.U32 R91, R4, 0x8, RZ ;  /* 0x00000008045b7824 */ /* 0x004fe200078e00ff */
[----:B------:R-:W-:Y:S01]  /*13d0*/  SHF.R.U32.HI R96, RZ, 0x7, R96 ;  /* 0x00000007ff607819 */ /* 0x000fe20000011660 */
[----:B------:R-:W-:Y:S01]  /*13e0*/  IMAD.MOV.U32 R89, RZ, RZ, RZ ;  /* 0x000000ffff597224 */ /* 0x000fe200078e00ff */
[----:B------:R-:W-:Y:S01]  /*13f0*/  LOP3.LUT R98, RZ, R0, RZ, 0x33, !PT ;  /* 0x00000000ff627212 */ /* 0x000fe200078e33ff */
[----:B------:R-:W-:Y:S01]  /*1400*/  UIADD3 UR44, UR43, -UR44, URZ ;  /* 0x8000002c2b2c7290 */ /* 0x000fe2000fffe03f */
[----:B------:R-:W-:Y:S01]  /*1410*/  UMOV UR40, URZ ;  /* 0x0000003f00287c82 */ /* 0x000fe20008000000 */
[----:B-1----:R-:W-:Y:S01]  /*1420*/  VIADD R97, R97, 0xffffffff ;  /* 0xffffffff61617836 */ /* 0x002fe20000000000 */
[----:B------:R-:W-:-:S09]  /*1430*/  UMOV UR41, URZ ;  /* 0x0000003f00297c82 */ /* 0x000fd20008000000 */
.L_x_162:
[----:B0-----:R-:W0:Y:S01]  /*1440*/  SHFL.IDX PT, R0, R96, RZ, 0x1f ;  /* 0x00001fff60007589 */ /* 0x001e2200000e0000 */
[----:B-1----:R-:W1:Y:S01]  /*1450*/  S2UR UR7, SR_CgaCtaId ;  /* 0x00000000000779c3 */ /* 0x002e620000008800 */
[----:B------:R-:W-:Y:S01]  /*1460*/  UMOV UR6, 0x400 ;  /* 0x0000040000067882 */ /* 0x000fe20000000000 */
[----:B0-----:R-:W-:Y:S01]  /*1470*/  R2UR UR4, R0 ;  /* 0x00000000000472ca */ /* 0x001fe200000e0000 */
[----:B-1----:R-:W-:-:S12]  /*1480*/  ULEA UR6, UR7, UR6, 0x18 ;  /* 0x0000000607067291 */ /* 0x002fd8000f8ec03f */
[----:B------:R-:W-:-:S04]  /*1490*/  ULEA.HI UR5, UR4, UR4, URZ, 0x1 ;  /* 0x0000000404057291 */ /* 0x000fc8000f8f083f */
[----:B------:R-:W-:-:S04]  /*14a0*/  ULOP3.LUT UR5, UR5, 0x7fffe, URZ, 0xc0, !UPT ;  /* 0x0007fffe05057892 */ /* 0x000fc8000f8ec03f */
[----:B------:R-:W-:-:S03]  /*14b0*/  UIADD3 UR5, UR4, -UR5, URZ ;  /* 0x8000000504057290 */ /* 0x000fc6000fffe03f */
[----:B------:R-:W-:Y:S01]  /*14c0*/  ULDC UR4, c[0x0][0x28c] ;  /* 0x0000a30000047ab9 */ /* 0x000fe20000000800 */
[----:B------:R-:W-:Y:S01]  /*14d0*/  ULEA UR5, UR5, UR6, 0xd ;  /* 0x0000000605057291 */ /* 0x000fe2000f8e683f */
[----:B------:R-:W-:-:S03]  /*14e0*/  ISETP.LT.AND P0, PT, RZ, UR4, PT ;  /* 0x00000004ff007c0c */ /* 0x000fc6000bf01270 */
[----:B------:R-:W-:-:S04]  /*14f0*/  UIADD3 UR5, UR5, 0x100, URZ ;  /* 0x0000010005057890 */ /* 0x000fc8000fffe03f */
[----:B------:R-:W-:-:S04]  /*1500*/  USHF.R.U32.HI UR5, URZ, 0x4, UR5 ;  /* 0x000000043f057899 */ /* 0x000fc80008011605 */
[----:B------:R-:W-:-:S04]  /*1510*/  ULOP3.LUT UR5, UR5, 0x3fff, URZ, 0xc0, !UPT ;  /* 0x00003fff05057892 */ /* 0x000fc8000f8ec03f */
[----:B------:R-:W-:Y:S01]  /*1520*/  ULOP3.LUT UR45, UR5, 0x10000, URZ, 0xfc, !UPT ;  /* 0x00010000052d7892 */ /* 0x000fe2000f8efc3f */
[----:B--2345:R-:W-:Y:S11]  /*1530*/  @P0 BRA `(.L_x_17) ;  /* 0x0000000000400947 */ /* 0x03cff60003800000 */
[----:B------:R-:W-:Y:S01]  /*1540*/  MOV R0, 0x0 ;  /* 0x0000000000007802 */ /* 0x000fe20000000f00 */
[----:B------:R-:W-:Y:S01]  /*1550*/  ULDC.64 UR4, c[0x4][0x68] ;  /* 0x01001a0000047ab9 */ /* 0x000fe20000000a00 */
[----:B------:R-:W-:Y:S01]  /*1560*/  ULDC.64 UR6, c[0x4][0x8] ;  /* 0x0100020000067ab9 */ /* 0x000fe20000000a00 */
[----:B------:R-:W-:Y:S01]  /*1570*/  IMAD.U32 R4, RZ, RZ, UR4 ;  /* 0x00000004ff047e24 */ /* 0x000fe2000f8e00ff */
[----:B------:R0:W1:Y:S01]  /*1580*/  LDC.64 R14, c[0x4][R0] ;  /* 0x01000000000e7b82 */ /* 0x0000620000000a00 */
[----:B------:R-:W-:Y:S01]  /*1590*/  IMAD.U32 R5, RZ, RZ, UR5 ;  /* 0x00000005ff057e24 */ /* 0x000fe2000f8e00ff */
[----:B------:R-:W-:Y:S01]  /*15a0*/  ULDC.64 UR4, c[0x4][0x70] ;  /* 0x01001c0000047ab9 */ /* 0x000fe20000000a00 */
[----:B------:R-:W-:Y:S02]  /*15b0*/  IMAD.U32 R10, RZ, RZ, UR6 ;  /* 0x00000006ff0a7e24 */ /* 0x000fe4000f8e00ff */
[----:B------:R-:W-:Y:S02]  /*15c0*/  IMAD.U32 R6, RZ, RZ, UR4 ;  /* 0x00000004ff067e24 */ /* 0x000fe4000f8e00ff */
[----:B------:R-:W-:-:S02]  /*15d0*/  IMAD.U32 R7, RZ, RZ, UR5 ;  /* 0x00000005ff077e24 */ /* 0x000fc4000f8e00ff */
[----:B------:R-:W-:Y:S02]  /*15e0*/  IMAD.U32 R11, RZ, RZ, UR7 ;  /* 0x00000007ff0b7e24 */ /* 0x000fe4000f8e00ff */
[----:B------:R-:W-:Y:S02]  /*15f0*/  IMAD.MOV.U32 R8, RZ, RZ, 0x1e1 ;  /* 0x000001e1ff087424 */ /* 0x000fe400078e00ff */
[----:B------:R-:W-:Y:S02]  /*1600*/  IMAD.MOV.U32 R12, RZ, RZ, 0x1 ;  /* 0x00000001ff0c7424 */ /* 0x000fe400078e00ff */
[----:B0-----:R-:W-:-:S07]  /*1610*/  IMAD.MOV.U32 R13, RZ, RZ, RZ ;  /* 0x000000ffff0d7224 */ /* 0x001fce00078e00ff */
[----:B------:R-:W-:-:S07]  /*1620*/  LEPC R20, `(.L_x_17) ;  /* 0x000000001014794e */ /* 0x000fce0000000000 */
[----:B-1---5:R-:W-:Y:S05]  /*1630*/  CALL.ABS.NOINC R14 ;  /* 0x000000000e007343 */ /* 0x022fea0003c00000 */
.L_x_17:
[----:B------:R-:W-:-:S13]  /*1640*/  ISETP.NE.AND P0, PT, R102, 0x3, PT ;  /* 0x000000036600780c */ /* 0x000fda0003f05270 */
[----:B------:R-:W-:Y:S05]  /*1650*/  @!P0 BRA `(.L_x_18) ;  /* 0x0000000000048947 */ /* 0x000fea0003800000 */
[----:B------:R-:W-:Y:S01]  /*1660*/  BPT.TRAP 0x1 ;  /* 0x000000040000795c */ /* 0x000fe20000300000 */
.L_x_18:
[----:B------:R-:W0:Y:S01]  /*1670*/  S2UR UR5, SR_CgaCtaId ;  /* 0x00000000000579c3 */ /* 0x000e220000008800 */
[----:B------:R-:W-:Y:S01]  /*1680*/  UMOV UR4, 0x400 ;  /* 0x0000040000047882 */ /* 0x000fe20000000000 */
[----:B------:R-:W-:Y:S02]  /*1690*/  IMAD.U32 R0, RZ, RZ, UR40 ;  /* 0x00000028ff007e24 */ /* 0x000fe4000f8e00ff */
[----:B------:R-:W-:-:S03]  /*16a0*/  IMAD.U32 R3, RZ, RZ, UR41 ;  /* 0x00000029ff037e24 */ /* 0x000fc6000f8e00ff */
[----:B------:R-:W-:Y:S01]  /*16b0*/  SHF.L.U32 R0, R0, 0x1f, RZ ;  /* 0x0000001f00007819 */ /* 0x000fe200000006ff */
[----:B0-----:R-:W-:-:S06]  /*16c0*/  ULEA UR4, UR5, UR4, 0x18 ;  /* 0x0000000405047291 */ /* 0x001fcc000f8ec03f */
[----:B------:R-:W-:-:S04]  /*16d0*/  IMAD.U32 R6, RZ, RZ, UR4 ;  /* 0x00000004ff067e24 */ /* 0x000fc8000f8e00ff */
[----:B------:R-:W-:-:S04]  /*16e0*/  IMAD R3, R3, 0x8, R6 ;  /* 0x0000000803037824 */ /* 0x000fc800078e0206 */
[----:B------:R0:W1:Y:S01]  /*16f0*/  SYNCS.PHASECHK.TRANS64.TRYWAIT P1, [R3+URZ], R0 ;  /* 0x00000000030075a7 */ /* 0x000062000802017f */
[----:B------:R-:W-:Y:S05]  /*1700*/  @!P0 BRA `(.L_x_19) ;  /* 0x0000000000048947 */ /* 0x000fea0003800000 */
[----:B------:R-:W-:Y:S01]  /*1710*/  BPT.TRAP 0x1 ;  /* 0x000000040000795c */ /* 0x000fe20000300000 */
.L_x_19:
[----:B------:R-:W-:-:S05]  /*1720*/  IMAD.U32 R4, RZ, RZ, UR44 ;  /* 0x0000002cff047e24 */ /* 0x000fca000f8e00ff */
[----:B------:R-:W-:Y:S01]  /*1730*/  ISETP.GE.AND P2, PT, R4, 0x1, PT ;  /* 0x000000010400780c */ /* 0x000fe20003f46270 */
[----:B-1----:R-:W-:-:S12]  /*1740*/  @P1 BRA `(.L_x_20) ;  /* 0x0000000000081947 */ /* 0x002fd80003800000 */
[----:B------:R-:W1:Y:S02]  /*1750*/  SYNCS.PHASECHK.TRANS64.TRYWAIT P1, [R3+URZ], R0 ;  /* 0x00000000030075a7 */ /* 0x000e64000802017f */
[----:B-1----:R-:W-:Y:S05]  /*1760*/  @!P1 BRA `(.L_x_21) ;  /* 0x0000006400689947 */ /* 0x002fea0003800000 */
.L_x_20:
[----:B------:R-:W-:Y:S05]  /*1770*/  WARPSYNC.ALL ;  /* 0x0000000000007948 */ /* 0x000fea0003800000 */
[----:B------:R-:W-:Y:S01]  /*1780*/  R2UR UR4, R6 ;  /* 0x00000000060472ca */ /* 0x000fe200000e0000 */
[----:B------:R-:W-:Y:S01]  /*1790*/  ULEA UR5, UR41, UR45, 0xa ;  /* 0x0000002d29057291 */ /* 0x000fe2000f8e503f */
[----:B------:R-:W-:Y:S01]  /*17a0*/  WARPGROUP.ARRIVE ;  /* 0x00000000000079c5 */ /* 0x000fe20000000000 */
[----:B------:R-:W-:Y:S01]  /*17b0*/  UMOV UR9, 0x40000040 ;  /* 0x4000004000097882 */ /* 0x000fe20000000000 */
[----:B------:R-:W-:-:S04]  /*17c0*/  UMOV UR11, 0x40000040 ;  /* 0x40000040000b7882 */ /* 0x000fc80000000000 */
[----:B------:R-:W-:-:S05]  /*17d0*/  UMOV UR8, UR5 ;  /* 0x0000000500087c82 */ /* 0x000fca0008000000 */
[----:B------:R-:W-:-:S04]  /*17e0*/  UIADD3 UR4, UR4, 0x8100, URZ ;  /* 0x0000810004047890 */ /* 0x000fc8000fffe03f */
[----:B------:R-:W-:-:S04]  /*17f0*/  USHF.R.U32.HI UR4, URZ, 0x4, UR4 ;  /* 0x000000043f047899 */ /* 0x000fc80008011604 */
[----:B------:R-:W-:-:S04]  /*1800*/  ULOP3.LUT UR4, UR4, 0x3fff, URZ, 0xc0, !UPT ;  /* 0x00003fff04047892 */ /* 0x000fc8000f8ec03f */
[----:B------:R-:W-:-:S04]  /*1810*/  ULOP3.LUT UR4, UR4, 0x10000, URZ, 0xfc, !UPT ;  /* 0x0001000004047892 */ /* 0x000fc8000f8efc3f */
[----:B------:R-:W-:-:S07]  /*1820*/  ULEA UR6, UR41, UR4, 0xa ;  /* 0x0000000429067291 */ /* 0x000fce000f8e503f */
[----:B------:R-:W-:Y:S02]  /*1830*/  UMOV UR10, UR6 ;  /* 0x00000006000a7c82 */ /* 0x000fe40008000000 */
[----:B------:R-:W-:Y:S01]  /*1840*/  HGMMA.64x128x16.F32 R24, gdesc[UR8], RZ, !UPT, gsb0 ;  /* 0x01e00000081879f0 */ /* 0x000fe2000c0008ff */
[----:B------:R-:W-:Y:S02]  /*1850*/  UIADD3 UR8, UR5, 0x2, URZ ;  /* 0x0000000205087890 */ /* 0x000fe4000fffe03f */
[----:B------:R-:W-:Y:S01]  /*1860*/  UIADD3 UR10, UR6, 0x2, URZ ;  /* 0x00000002060a7890 */ /* 0x000fe2000fffe03f */
[----:B------:R-:W-:Y:S01]  /*1870*/  UMOV UR9, 0x40000040 ;  /* 0x4000004000097882 */ /* 0x000fe20000000000 */
[----:B------:R-:W-:Y:S01]  /*1880*/  UMOV UR11, 0x40000040 ;  /* 0x40000040000b7882 */ /* 0x000fe20000000000 */
[----:B------:R-:W-:Y:S02]  /*1890*/  WARPGROUP.DEPBAR.LE gsb0, 0x0 ;  /* 0x00008000000079c5 */ /* 0x000fe40000010000 */
[----:B------:R-:W-:-:S06]  /*18a0*/  WARPGROUP.ARRIVE ;  /* 0x00000000000079c5 */ /* 0x000fcc0000000000 */
[----:B------:R-:W-:Y:S01]  /*18b0*/  HGMMA.64x128x16.F32 R24, gdesc[UR8], R24, gsb0 ;  /* 0x01e00000081879f0 */ /* 0x000fe20008000818 */
        /* <DEDUP_REMOVED lines=13> */
[----:B------:R-:W-:Y:S03]  /*1990*/  HGMMA.64x128x16.F32 R24, gdesc[UR8], R24, gsb0 ;  /* 0x01e00000081879f0 */ /* 0x000fe60008000818 */
[----:B------:R-:W-:Y:S02]  /*19a0*/  WARPGROUP.DEPBAR.LE gsb0, 0x0 ;  /* 0x00008000000079c5 */ /* 0x000fe40000010000 */
[----:B------:R-:W-:Y:S05]  /*19b0*/  @!P2 BRA `(.L_x_22) ;  /* 0x000000040028a947 */ /* 0x000fea0003800000 */
[----:B------:R-:W-:Y:S01]  /*19c0*/  UIADD3 UR5, UR41, 0x1, URZ ;  /* 0x0000000129057890 */ /* 0x000fe2000fffe03f */
[----:B01----:R-:W-:Y:S02]  /*19d0*/  IMAD.U32 R0, RZ, RZ, UR44 ;  /* 0x0000002cff007e24 */ /* 0x003fe4000f8e00ff */
[----:B------:R-:W-:Y:S01]  /*19e0*/  IMAD.U32 R3, RZ, RZ, UR41 ;  /* 0x00000029ff037e24 */ /* 0x000fe2000f8e00ff */
[----:B------:R-:W-:-:S04]  /*19f0*/  UISETP.NE.AND UP0, UPT, UR5, 0x2, UPT ;  /* 0x000000020500788c */ /* 0x000fc8000bf05270 */
[----:B------:R-:W-:Y:S02]  /*1a00*/  USEL UR6, URZ, 0x1, UP0 ;  /* 0x000000013f067887 */ /* 0x000fe40008000000 */
[----:B------:R-:W-:Y:S02]  /*1a10*/  USEL UR5, UR5, URZ, UP0 ;  /* 0x0000003f05057287 */ /* 0x000fe40008000000 */
[----:B------:R-:W-:-:S06]  /*1a20*/  ULOP3.LUT UR6, UR40, UR6, URZ, 0x3c, !UPT ;  /* 0x0000000628067292 */ /* 0x000fcc000f8e3c3f */
[----:B------:R-:W-:-:S07]  /*1a30*/  IMAD.U32 R7, RZ, RZ, UR6 ;  /* 0x00000006ff077e24 */ /* 0x000fce000f8e00ff */
.L_x_29:
[----:B------:R-:W-:Y:S05]  /*1a40*/  @!P0 BRA `(.L_x_23) ;  /* 0x0000000000048947 */ /* 0x000fea0003800000 */
[----:B------:R-:W-:Y:S01]  /*1a50*/  BPT.TRAP 0x1 ;  /* 0x000000040000795c */ /* 0x000fe20000300000 */
.L_x_23:
[----:B------:R-:W0:Y:S01]  /*1a60*/  S2UR UR7, SR_CgaCtaId ;  /* 0x00000000000779c3 */ /* 0x000e220000008800 */
[----:B------:R-:W-:Y:S01]  /*1a70*/  UMOV UR6, 0x400 ;  /* 0x0000040000067882 */ /* 0x000fe20000000000 */
[----:B------:R-:W-:Y:S01]  /*1a80*/  IMAD.U32 R5, RZ, RZ, UR5 ;  /* 0x00000005ff057e24 */ /* 0x000fe2000f8e00ff */
[----:B------:R-:W-:Y:S01]  /*1a90*/  SHF.L.U32 R4, R7, 0x1f, RZ ;  /* 0x0000001f07047819 */ /* 0x000fe200000006ff */
[----:B0-----:R-:W-:-:S06]  /*1aa0*/  ULEA UR6, UR7, UR6, 0x18 ;  /* 0x0000000607067291 */ /* 0x001fcc000f8ec03f */
[----:B------:R-:W-:-:S04]  /*1ab0*/  IMAD.U32 R6, RZ, RZ, UR6 ;  /* 0x00000006ff067e24 */ /* 0x000fc8000f8e00ff */
[----:B------:R-:W-:-:S04]  /*1ac0*/  IMAD R5, R5, 0x8, R6 ;  /* 0x0000000805057824 */ /* 0x000fc800078e0206 */
[----:B------:R0:W1:Y:S01]  /*1ad0*/  SYNCS.PHASECHK.TRANS64.TRYWAIT P1, [R5+URZ], R4 ;  /* 0x00000004050075a7 */ /* 0x000062000802017f */
[----:B------:R-:W-:Y:S05]  /*1ae0*/  @!P0 BRA `(.L_x_24) ;  /* 0x0000000000048947 */ /* 0x000fea0003800000 */
[----:B------:R-:W-:Y:S01]  /*1af0*/  BPT.TRAP 0x1 ;  /* 0x000000040000795c */ /* 0x000fe20000300000 */
.L_x_24:
[----:B-1----:R-:W-:Y:S05]  /*1b00*/  @P1 BRA `(.L_x_25) ;  /* 0x0000000000081947 */ /* 0x002fea0003800000 */
[----:B------:R-:W1:Y:S02]  /*1b10*/  SYNCS.PHASECHK.TRANS64.TRYWAIT P1, [R5+URZ], R4 ;  /* 0x00000004050075a7 */ /* 0x000e64000802017f */
[----:B-1----:R-:W-:Y:S05]  /*1b20*/  @!P1 BRA `(.L_x_26) ;  /* 0x00000060008c9947 */ /* 0x002fea0003800000 */
.L_x_25:
[----:B------:R-:W-:Y:S01]  /*1b30*/  ULEA UR6, UR5, UR45, 0xa ;  /* 0x0000002d05067291 */ /* 0x000fe2000f8e503f */
[----:B------:R-:W-:Y:S01]  /*1b40*/  WARPGROUP.ARRIVE ;  /* 0x00000000000079c5 */ /* 0x000fe20000000000 */
[----:B------:R-:W-:Y:S01]  /*1b50*/  ULEA UR7, UR5, UR4, 0xa ;  /* 0x0000000405077291 */ /* 0x000fe2000f8e503f */
[----:B------:R-:W-:Y:S01]  /*1b60*/  UMOV UR9, 0x40000040 ;  /* 0x4000004000097882 */ /* 0x000fe20000000000 */
[----:B------:R-:W-:-:S03]  /*1b70*/  UMOV UR11, 0x40000040 ;  /* 0x40000040000b7882 */ /* 0x000fc60000000000 */
[----:B------:R-:W-:Y:S02]  /*1b80*/  UMOV UR8, UR6 ;  /* 0x0000000600087c82 */ /* 0x000fe40008000000 */
[----:B------:R-:W-:Y:S02]  /*1b90*/  UMOV UR10, UR7 ;  /* 0x00000007000a7c82 */ /* 0x000fe40008000000 */
[----:B------:R-:W-:Y:S01]  /*1ba0*/  HGMMA.64x128x16.F32 R24, gdesc[UR8], R24, gsb0 ;  /* 0x01e00000081879f0 */ /* 0x000fe20008000818 */
[----:B------:R-:W-:Y:S02]  /*1bb0*/  UIADD3 UR8, UR6, 0x2, URZ ;  /* 0x0000000206087890 */ /* 0x000fe4000fffe03f */
[----:B------:R-:W-:Y:S01]  /*1bc0*/  UIADD3 UR10, UR7, 0x2, URZ ;  /* 0x00000002070a7890 */ /* 0x000fe2000fffe03f */
[----:B------:R-:W-:Y:S01]  /*1bd0*/  UMOV UR9, 0x40000040 ;  /* 0x4000004000097882 */ /* 0x000fe20000000000 */
[----:B------:R-:W-:Y:S01]  /*1be0*/  UMOV UR11, 0x40000040 ;  /* 0x40000040000b7882 */ /* 0x000fe20000000000 */
[----:B------:R-:W-:-:S02]  /*1bf0*/  WARPGROUP.DEPBAR.LE gsb0, 0x0 ;  /* 0x00008000000079c5 */ /* 0x000fc40000010000 */
        /* <DEDUP_REMOVED lines=18> */
[----:B------:R-:W-:Y:S01]  /*1d20*/  BPT.TRAP 0x1 ;  /* 0x000000040000795c */ /* 0x000fe20000300000 */
.L_x_27:
[----:B------:R-:W-:-:S13]  /*1d30*/  ISETP.NE.AND P1, PT, R22, RZ, PT ;  /* 0x000000ff1600720c */ /* 0x000fda0003f25270 */
[----:B01----:R-:W-:-:S04]  /*1d40*/  @P1 IMAD R4, R3, 0x8, R6 ;  /* 0x0000000803041824 */ /* 0x003fc800078e0206 */
[----:B------:R-:W-:-:S05]  /*1d50*/  @P1 VIADD R4, R4, 0x10 ;  /* 0x0000001004041836 */ /* 0x000fca0000000000 */
[----:B------:R-:W-:-:S04]  /*1d60*/  @P1 PRMT R4, R19, 0x654, R4 ;  /* 0x0000065413041816 */ /* 0x000fc80000000004 */
[----:B------:R0:W-:Y:S01]  /*1d70*/  @P1 SYNCS.ARRIVE.TRANS64.RED.A1T0 RZ, [R4+URZ], RZ ;  /* 0x000000ff04ff19a7 */ /* 0x0001e2000810043f */
[----:B------:R-:W-:-:S13]  /*1d80*/  ISETP.GT.U32.AND P1, PT, R18, 0x1, PT ;  /* 0x000000011200780c */ /* 0x000fda0003f24070 */
[----:B0-----:R-:W-:Y:S05]  /*1d90*/  @P1 BRA `(.L_x_28) ;  /* 0x0000000000041947 */ /* 0x001fea0003800000 */
[----:B------:R-:W-:Y:S01]  /*1da0*/  BPT.TRAP 0x1 ;  /* 0x000000040000795c */ /* 0x000fe20000300000 */
.L_x_28:
[----:B------:R-:W-:Y:S01]  /*1db0*/  UIADD3 UR5, UR5, 0x1, URZ ;  /* 0x0000000105057890 */ /* 0x000fe2000fffe03f */
[C---:B------:R-:W-:Y:S01]  /*1dc0*/  ISETP.GT.AND P2, PT, R0.reuse, 0x1, PT ;  /* 0x000000010000780c */ /* 0x040fe20003f44270 */
[----:B------:R-:W-:Y:S02]  /*1dd0*/  VIADD R3, R3, 0x1 ;  /* 0x0000000103037836 */ /* 0x000fe40000000000 */
[----:B------:R-:W-:Y:S01]  /*1de0*/  UISETP.NE.AND UP0, UPT, UR5, 0x2, UPT ;  /* 0x000000020500788c */ /* 0x000fe2000bf05270 */
[----:B------:R-:W-:Y:S02]  /*1df0*/  VIADD R0, R0, 0xffffffff ;  /* 0xffffffff00007836 */ /* 0x000fe40000000000 */
[C---:B------:R-:W-:Y:S01]  /*1e00*/  ISETP.NE.AND P1, PT, R3.reuse, 0x2, PT ;  /* 0x000000020300780c */ /* 0x040fe20003f25270 */
[----:B------:R-:W-:Y:S02]  /*1e10*/  USEL UR6, URZ, 0x1, UP0 ;  /* 0x000000013f067887 */ /* 0x000fe40008000000 */
[----:B------:R-:W-:Y:S01]  /*1e20*/  USEL UR5, UR5, URZ, UP0 ;  /* 0x0000003f05057287 */ /* 0x000fe20008000000 */
[----:B------:R-:W-:-:S03]  /*1e30*/  SEL R3, R3, RZ, P1 ;  /* 0x000000ff03037207 */ /* 0x000fc60000800000 */
[----:B------:R-:W-:Y:S01]  /*1e40*/  LOP3.LUT R7, R7, UR6, RZ, 0x3c, !PT ;  /* 0x0000000607077c12 */ /* 0x000fe2000f8e3cff */
[----:B------:R-:W-:Y:S07]  /*1e50*/  @P2 BRA `(.L_x_29) ;  /* 0xfffffff800f82947 */ /* 0x000fee000383ffff */
.L_x_22:
[----:B01----:R-:W0:Y:S02]  /*1e60*/  LDC R0, c[0x0][0x28c] ;  /* 0x0000a300ff007b82 */ /* 0x003e240000000800 */
[----:B0-----:R-:W-:-:S13]  /*1e70*/  ISETP.GE.AND P1, PT, R0, 0x1, PT ;  /* 0x000000010000780c */ /* 0x001fda0003f26270 */
[----:B------:R-:W-:Y:S05]  /*1e80*/  @!P1 BRA `(.L_x_30) ;  /* 0x0000000000389947 */ /* 0x000fea0003800000 */
[----:B------:R-:W-:Y:S05]  /*1e90*/  @!P0 BRA `(.L_x_31) ;  /* 0x0000000000048947 */ /* 0x000fea0003800000 */
[----:B------:R-:W-:Y:S01]  /*1ea0*/  BPT.TRAP 0x1 ;  /* 0x000000040000795c */ /* 0x000fe20000300000 */
.L_x_31:
[----:B------:R-:W-:-:S13]  /*1eb0*/  ISETP.NE.AND P0, PT, R22, RZ, PT ;  /* 0x000000ff1600720c */ /* 0x000fda0003f05270 */
[----:B------:R-:W-:-:S05]  /*1ec0*/  VOTEU.ANY UP0, P0 ;  /* 0x00000000003f7886 */ /* 0x000fca0000000100 */
[----:B------:R-:W-:-:S06]  /*1ed0*/  @UP0 UIADD3 UR4, UR44, UR41, URZ ;  /* 0x000000292c040290 */ /* 0x000fcc000fffe03f */
[----:B------:R-:W-:-:S04]  /*1ee0*/  IMAD.U32 R0, RZ, RZ, UR4 ;  /* 0x00000004ff007e24 */ /* 0x000fc8000f8e00ff */
[----:B------:R-:W-:-:S05]  /*1ef0*/  @P0 IMAD.SHL.U32 R0, R0, 0x8, RZ ;  /* 0x0000000800000824 */ /* 0x000fca00078e00ff */
[----:B------:R-:W-:-:S04]  /*1f00*/  @P0 LOP3.LUT R0, R0, 0x8, RZ, 0xc0, !PT ;  /* 0x0000000800000812 */ /* 0x000fc800078ec0ff */
[----:B------:R-:W-:-:S04]  /*1f10*/  @P0 IADD3 R0, R6, 0x10, R0 ;  /* 0x0000001006000810 */ /* 0x000fc80007ffe000 */
[----:B------:R-:W-:-:S04]  /*1f20*/  @P0 PRMT R0, R19, 0x654, R0 ;  /* 0x0000065413000816 */ /* 0x000fc80000000000 */
[----:B------:R0:W-:Y:S01]  /*1f30*/  @P0 SYNCS.ARRIVE.TRANS64.RED.A1T0 RZ, [R0+URZ], RZ ;  /* 0x000000ff00ff09a7 */ /* 0x0001e2000810043f */
[----:B------:R-:W-:-:S13]  /*1f40*/  ISETP.GT.U32.AND P0, PT, R18, 0x1, PT ;  /* 0x000000011200780c */ /* 0x000fda0003f04070 */
[----:B0-----:R-:W-:Y:S05]  /*1f50*/  @P0 BRA `(.L_x_30) ;  /* 0x0000000000040947 */ /* 0x001fea0003800000 */
[----:B------:R-:W-:Y:S01]  /*1f60*/  BPT.TRAP 0x1 ;  /* 0x000000040000795c */ /* 0x000fe20000300000 */
.L_x_30:
[----:B------:R-:W-:Y:S01]  /*1f70*/  IMAD.SHL.U32 R100, R100, 0x80, RZ ;  /* 0x0000008064647824 */ /* 0x000fe200078e00ff */
[----:B------:R-:W-:Y:S01]  /*1f80*/  ULDC UR6, c[0x0][0x288] ;  /* 0x0000a20000067ab9 */ /* 0x000fe20000000800 */
[----:B------:R-:W-:Y:S01]  /*1f90*/  SHF.R.S32.HI R11, RZ, 0x1f, R101 ;  /* 0x0000001fff0b7819 */ /* 0x000fe20000011465 */
[C---:B------:R-:W-:Y:S01]  /*1fa0*/  IMAD.SHL.U32 R6, R103.reuse, 0x80, RZ ;  /* 0x0000008067067824 */ /* 0x040fe200078e00ff */
[----:B------:R-:W-:Y:S01]  /*1fb0*/  ULDC.64 UR4, c[0x0][0x5d0] ;  /* 0x0001740000047ab9 */ /* 0x000fe20000000a00 */
[C---:B------:R-:W-:Y:S01]  /*1fc0*/  LOP3.LUT R8, R100.reuse, 0x6, R95, 0xf8, !PT ;  /* 0x0000000664087812 */ /* 0x040fe200078ef85f */
[----:B------:R-:W-:Y:S01]  /*1fd0*/  IMAD.WIDE R104, R103, 0x80, R88 ;  /* 0x0000008067687825 */ /* 0x000fe200078e0258 */
[----:B------:R-:W-:Y:S01]  /*1fe0*/  ISETP.GE.AND P0, PT, R100, UR6, PT ;  /* 0x0000000664007c0c */ /* 0x000fe2000bf06270 */
[----:B------:R-:W-:Y:S01]  /*1ff0*/  ULDC UR6, c[0x0][0x284] ;  /* 0x0000a10000067ab9 */ /* 0x000fe20000000800 */
[----:B------:R-:W-:Y:S01]  /*2000*/  SHF.R.S32.HI R9, RZ, 0x1f, R8 ;  /* 0x0000001fff097819 */ /* 0x000fe20000011408 */
[----:B------:R-:W-:Y:S01]  /*2010*/  IMAD R0, R11, UR4, RZ ;  /* 0x000000040b007c24 */ /* 0x000fe2000f8e02ff */
[----:B------:R-:W-:-:S03]  /*2020*/  ISETP.GE.OR P0, PT, R6, UR6, P0 ;  /* 0x0000000606007c0c */ /* 0x000fc60008706670 */
[C---:B------:R-:W-:Y:S02]  /*2030*/  IMAD R3, R101.reuse, UR5, R0 ;  /* 0x0000000565037c24 */ /* 0x040fe4000f8e0200 */
[----:B------:R-:W-:Y:S01]  /*2040*/  IMAD.WIDE.U32 R4, R101, UR4, R8 ;  /* 0x0000000465047c25 */ /* 0x000fe2000f8e0008 */
[----:B------:R-:W-:-:S03]  /*2050*/  ULDC.64 UR4, c[0x0][0x5c8] ;  /* 0x0001720000047ab9 */ /* 0x000fc60000000a00 */
[----:B------:R-:W-:Y:S02]  /*2060*/  IMAD R7, R105, UR4, RZ ;  /* 0x0000000469077c24 */ /* 0x000fe4000f8e02ff */
[----:B------:R-:W-:Y:S02]  /*2070*/  IMAD.IADD R5, R5, 0x1, R3 ;  /* 0x0000000105057824 */ /* 0x000fe400078e0203 */
[C---:B------:R-:W-:Y:S02]  /*2080*/  IMAD R7, R104.reuse, UR5, R7 ;  /* 0x0000000568077c24 */ /* 0x040fe4000f8e0207 */
[----:B------:R-:W-:-:S04]  /*2090*/  IMAD.WIDE.U32 R106, R104, UR4, R4 ;  /* 0x00000004686a7c25 */ /* 0x000fc8000f8e0004 */
[----:B------:R-:W-:Y:S01]  /*20a0*/  IMAD.MOV.U32 R0, RZ, RZ, -0x1 ;  /* 0xffffffffff007424 */ /* 0x000fe200078e00ff */
[----:B------:R-:W-:Y:S06]  /*20b0*/  @P0 BRA `(.L_x_32) ;  /* 0x00000040001c0947 */ /* 0x000fec0003800000 */
[----:B-----5:R-:W-:Y:S01]  /*20c0*/  FSETP.NEU.AND P0, PT, R90, RZ, PT ;  /* 0x000000ff5a00720b */ /* 0x020fe20003f0d000 */
[----:B------:R-:W-:Y:S01]  /*20d0*/  IMAD.IADD R4, R94, 0x1, -R100 ;  /* 0x000000015e047824 */ /* 0x000fe200078e0a64 */
[----:B------:R-:W-:Y:S01]  /*20e0*/  BSSY B0, `(.L_x_32) ;  /* 0x0000404000007945 */ /* 0x000fe20003800000 */
[----:B------:R-:W-:Y:S02]  /*20f0*/  IMAD.IADD R3, R99, 0x1, -R6 ;  /* 0x0000000163037824 */ /* 0x000fe400078e0a06 */
[----:B------:R-:W-:Y:S01]  /*2100*/  IMAD.IADD R103, R107, 0x1, R7 ;  /* 0x000000016b677824 */ /* 0x000fe200078e0207 */
[----:B------:R-:W-:-:S04]  /*2110*/  ISETP.GT.AND P2, PT, R4, RZ, PT ;  /* 0x000000ff0400720c */ /* 0x000fc80003f44270 */
[----:B------:R-:W-:-:S03]  /*2120*/  ISETP.GT.AND P1, PT, R3, RZ, P2 ;  /* 0x000000ff0300720c */ /* 0x000fc60001724270 */
[----:B------:R-:W-:Y:S10]  /*2130*/  @!P0 BRA `(.L_x_33) ;  /* 0x0000002c00288947 */ /* 0x000ff40003800000 */
[----:B------:R-:W0:Y:S01]  /*2140*/  LDC.64 R110, c[0x0][0x5b8] ;  /* 0x00016e00ff6e7b82 */ /* 0x000e220000000a00 */
[----:B------:R-:W-:-:S07]  /*2150*/  ULDC.64 UR4, c[0x0][0x5c0] ;  /* 0x0001700000047ab9 */ /* 0x000fce0000000a00 */
[----:B------:R-:W1:Y:S08]  /*2160*/  LDC.64 R112, c[0x0][0x5b0] ;  /* 0x00016c00ff707b82 */ /* 0x000e700000000a00 */
[----:B------:R-:W2:Y:S01]  /*2170*/  LDC.64 R114, c[0x0][0x5a8] ;  /* 0x00016a00ff727b82 */ /* 0x000ea20000000a00 */
[-C--:B0-----:R-:W-:Y:S02]  /*2180*/  IMAD R6, R11, R110.reuse, RZ ;  /* 0x0000006e0b067224 */ /* 0x081fe400078e02ff */
[----:B------:R-:W-:-:S04]  /*2190*/  IMAD.WIDE.U32 R108, R101, R110, R8 ;  /* 0x0000006e656c7225 */ /* 0x000fc800078e0008 */
[----:B------:R-:W-:Y:S02]  /*21a0*/  IMAD R107, R101, R111, R6 ;  /* 0x0000006f656b7224 */ /* 0x000fe400078e0206 */
[-C--:B-1----:R-:W-:Y:S02]  /*21b0*/  IMAD R5, R105, R112.reuse, RZ ;  /* 0x0000007069057224 */ /* 0x082fe400078e02ff */
[----:B------:R-:W-:Y:S02]  /*21c0*/  IMAD.IADD R13, R109, 0x1, R107 ;  /* 0x000000016d0d7824 */ /* 0x000fe400078e026b */
[----:B------:R-:W-:Y:S02]  /*21d0*/  IMAD.MOV.U32 R12, RZ, RZ, R108 ;  /* 0x000000ffff0c7224 */ /* 0x000fe400078e006c */
[C---:B------:R-:W-:Y:S02]  /*21e0*/  IMAD R111, R104.reuse, R113, R5 ;  /* 0x00000071686f7224 */ /* 0x040fe400078e0205 */
[----:B------:R-:W-:-:S04]  /*21f0*/  IMAD.WIDE.U32 R6, R104, R112, R12 ;  /* 0x0000007068067225 */ /* 0x000fc800078e000c */
[----:B------:R-:W-:Y:S01]  /*2200*/  IMAD.IADD R5, R7, 0x1, R111 ;  /* 0x0000000107057824 */ /* 0x000fe200078e026f */
[----:B--2---:R-:W-:-:S04]  /*2210*/  LEA R14, P0, R6, R114, 0x1 ;  /* 0x00000072060e7211 */ /* 0x004fc800078008ff */
[----:B------:R-:W-:-:S05]  /*2220*/  LEA.HI.X R15, R6, R115, R5, 0x1, P0 ;  /* 0x00000073060f7211 */ /* 0x000fca00000f0c05 */
[----:B------:R0:W2:Y:S01]  /*2230*/  @P1 LDG.E.LTC128B.U16 R5, desc[UR38][R14.64] ;  /* 0x000000260e051981 */ /* 0x0000a2000c1e1520 */
[----:B------:R-:W-:Y:S01]  /*2240*/  LEA R10, P0, R106, UR4, 0x1 ;  /* 0x000000046a0a7c11 */ /* 0x000fe2000f8008ff */
[----:B------:R-:W-:Y:S01]  /*2250*/  IMAD.WIDE.U32 R6, R104, R112, R8 ;  /* 0x0000007068067225 */ /* 0x000fe200078e0008 */
[----:B------:R-:W-:Y:S03]  /*2260*/  BSSY B1, `(.L_x_34) ;  /* 0x0000012000017945 */ /* 0x000fe60003800000 */
[----:B------:R-:W-:Y:S02]  /*2270*/  IMAD.IADD R7, R111, 0x1, R7 ;  /* 0x000000016f077824 */ /* 0x000fe400078e0207 */
[----:B------:R-:W-:Y:S01]  /*2280*/  IMAD.WIDE.U32 R20, R101, R110, R6 ;  /* 0x0000006e65147225 */ /* 0x000fe200078e0006 */
[----:B0-----:R-:W-:-:S03]  /*2290*/  SHF.L.U64.HI R15, R112, 0x3, R113 ;  /* 0x00000003700f7819 */ /* 0x001fc60000010271 */
[----:B------:R-:W-:Y:S01]  /*22a0*/  IMAD.IADD R7, R107, 0x1, R21 ;  /* 0x000000016b077824 */ /* 0x000fe200078e0215 */
[----:B------:R-:W-:Y:S01]  /*22b0*/  LEA R6, P4, R20, R114, 0x1 ;  /* 0x0000007214067211 */ /* 0x000fe200078808ff */
[----:B------:R-:W-:-:S03]  /*22c0*/  IMAD.SHL.U32 R14, R112, 0x8, RZ ;  /* 0x00000008700e7824 */ /* 0x000fc600078e00ff */
[----:B------:R-:W-:Y:S01]  /*22d0*/  LEA.HI.X R7, R20, R115, R7, 0x1, P4 ;  /* 0x0000007314077211 */ /* 0x000fe200020f0c07 */
[----:B--2---:R-:W-:-:S05]  /*22e0*/  HADD2.F32 R11, -RZ, R5.H0_H0 ;  /* 0x20000005ff0b7230 */ /* 0x004fca0000004100 */
[----:B------:R-:W-:-:S04]  /*22f0*/  FMUL R11, R11, R90 ;  /* 0x0000005a0b0b7220 */ /* 0x000fc80000400000 */
[----:B------:R-:W-:Y:S01]  /*2300*/  FFMA R24, R24, R23, R11 ;  /* 0x0000001718187223 */ /* 0x000fe2000000000b */
[----:B------:R-:W-:Y:S02]  /*2310*/  LEA.HI.X R11, R106, UR5, R103, 0x1, P0 ;  /* 0x000000056a0b7c11 */ /* 0x000fe400080f0c67 */
[----:B------:R-:W-:Y:S02]  /*2320*/  ISETP.GT.AND P0, PT, R4, 0x1, PT ;  /* 0x000000010400780c */ /* 0x000fe40003f04270 */
[----:B------:R-:W-:Y:S02]  /*2330*/  F2FP.F16.F32.PACK_AB R24, RZ, R24 ;  /* 0x00000018ff18723e */ /* 0x000fe400000000ff */
[----:B------:R-:W-:-:S03]  /*2340*/  ISETP.GT.AND P3, PT, R3, RZ, P0 ;  /* 0x000000ff0300720c */ /* 0x000fc60000764270 */
[----:B------:R0:W-:Y:S10]  /*2350*/  @P1 STG.E.U16 desc[UR38][R10.64], R24 ;  /* 0x000000180a001986 */ /* 0x0001f4000c101526 */
[----:B------:R-:W-:Y:S05]  /*2360*/  @!P3 BRA `(.L_x_35) ;  /* 0x000000000004b947 */ /* 0x000fea0003800000 */
[----:B------:R1:W5:Y:S02]  /*2370*/  LDG.E.LTC128B.U16 R5, desc[UR38][R6.64+0x2] ;  /* 0x0000022606057981 */ /* 0x000364000c1e1520 */
.L_x_35:
[----:B------:R-:W-:Y:S05]  /*2380*/  BSYNC B1 ;  /* 0x0000000000017941 */ /* 0x000fea0003800000 */
.L_x_34:
[----:B-----5:R-:W-:Y:S01]  /*2390*/  HADD2.F32 R103, -RZ, R5.H0_H0 ;  /* 0x20000005ff677230 */ /* 0x020fe20000004100 */
[----:B------:R-:W-:Y:S01]  /*23a0*/  ISETP.GT.AND P2, PT, R3, 0x8, P2 ;  /* 0x000000080300780c */ /* 0x000fe20001744270 */
[----:B------:R-:W-:Y:S01]  /*23b0*/  IMAD.WIDE.U32 R20, R104, R112, R14 ;  /* 0x0000007068147225 */ /* 0x000fe200078e000e */
[----:B0-----:R-:W-:-:S03]  /*23c0*/  PRMT R24, R5, 0x7610, R24 ;  /* 0x0000761005187816 */ /* 0x001fc60000000018 */
[----:B------:R-:W-:Y:S01]  /*23d0*/  FMUL R12, R103, R90 ;  /* 0x0000005a670c7220 */ /* 0x000fe20000400000 */
[----:B------:R-:W-:Y:S01]  /*23e0*/  IMAD.IADD R111, R111, 0x1, R21 ;  /* 0x000000016f6f7824 */ /* 0x000fe200078e0215 */
[----:B------:R-:W-:Y:S02]  /*23f0*/  IADD3 R108, P1, R108, R20, RZ ;  /* 0x000000146c6c7210 */ /* 0x000fe40007f3e0ff */
[----:B------:R-:W-:-:S03]  /*2400*/  FFMA R12, R25, R23, R12 ;  /* 0x00000017190c7223 */ /* 0x000fc6000000000c */
[----:B------:R-:W-:Y:S01]  /*2410*/  IMAD.X R13, R111, 0x1, R13, P1 ;  /* 0x000000016f0d7824 */ /* 0x000fe200008e060d */
[C---:B------:R-:W-:Y:S02]  /*2420*/  LEA R14, P1, R108.reuse, R114, 0x1 ;  /* 0x000000726c0e7211 */ /* 0x040fe400078208ff */
[----:B------:R-:W-:Y:S02]  /*2430*/  F2FP.F16.F32.PACK_AB R12, RZ, R12 ;  /* 0x0000000cff0c723e */ /* 0x000fe400000000ff */
[----:B------:R-:W-:Y:S02]  /*2440*/  LEA.HI.X R15, R108, R115, R13, 0x1, P1 ;  /* 0x000000736c0f7211 */ /* 0x000fe400008f0c0d */
[----:B------:R-:W-:-:S05]  /*2450*/  PRMT R21, R12, 0x7610, R21 ;  /* 0x000076100c157816 */ /* 0x000fca0000000015 */
[----:B------:R0:W-:Y:S04]  /*2460*/  @P3 STG.E.U16 desc[UR38][R10.64+0x2], R21 ;  /* 0x000002150a003986 */ /* 0x0001e8000c101526 */
[----:B------:R-:W2:Y:S01]  /*2470*/  @P2 LDG.E.LTC128B.U16 R24, desc[UR38][R14.64] ;  /* 0x000000260e182981 */ /* 0x000ea2000c1e1520 */
[----:B------:R-:W-:Y:S01]  /*2480*/  IADD3 R20, P1, R8, R20, RZ ;  /* 0x0000001408147210 */ /* 0x000fe20007f3e0ff */
[----:B------:R-:W-:Y:S01]  /*2490*/  BSSY B1, `(.L_x_36) ;  /* 0x0000011000017945 */ /* 0x000fe20003800000 */
[----:B------:R-:W-:Y:S02]  /*24a0*/  SHF.L.U64.HI R13, R91, 0x1, R92 ;  /* 0x000000015b0d7819 */ /* 0x000fe4000001025c */
[----:B------:R-:W-:Y:S01]  /*24b0*/  ISETP.GT.AND P0, PT, R3, 0x8, P0 ;  /* 0x000000080300780c */ /* 0x000fe20000704270 */
[----:B0-----:R-:W-:Y:S01]  /*24c0*/  IMAD.X R21, R9, 0x1, R111, P1 ;  /* 0x0000000109157824 */ /* 0x001fe200008e066f */
[----:B------:R-:W-:Y:S01]  /*24d0*/  LEA R12, P1, R91, R10, 0x1 ;  /* 0x0000000a5b0c7211 */ /* 0x000fe200078208ff */
[----:B------:R-:W-:-:S04]  /*24e0*/  IMAD.WIDE.U32 R20, R101, R110, R20 ;  /* 0x0000006e65147225 */ /* 0x000fc800078e0014 */
[----:B------:R-:W-:Y:S01]  /*24f0*/  IMAD.X R13, R13, 0x1, R11, P1 ;  /* 0x000000010d0d7824 */ /* 0x000fe200008e060b */
[----:B------:R-:W-:Y:S01]  /*2500*/  LEA R8, P3, R20, R114, 0x1 ;  /* 0x0000007214087211 */ /* 0x000fe200078608ff */
[----:B------:R-:W-:-:S05]  /*2510*/  IMAD.IADD R9, R107, 0x1, R21 ;  /* 0x000000016b097824 */ /* 0x000fca00078e0215 */
[----:B------:R-:W-:Y:S01]  /*2520*/  LEA.HI.X R9, R20, R115, R9, 0x1, P3 ;  /* 0x0000007314097211 */ /* 0x000fe200018f0c09 */
[----:B--2---:R-:W-:-:S05]  /*2530*/  HADD2.F32 R5, -RZ, R24.H0_H0 ;  /* 0x20000018ff057230 */ /* 0x004fca0000004100 */
[----:B------:R-:W-:-:S04]  /*2540*/  FMUL R5, R5, R90 ;  /* 0x0000005a05057220 */ /* 0x000fc80000400000 */
[----:B------:R-:W-:-:S05]  /*2550*/  FFMA R5, R26, R23, R5 ;  /* 0x000000171a057223 */ /* 0x000fca0000000005 */
[----:B------:R-:W-:-:S05]  /*2560*/  F2FP.F16.F32.PACK_AB R5, RZ, R5 ;  /* 0x00000005ff05723e */ /* 0x000fca00000000ff */
[----:B------:R0:W-:Y:S01]  /*2570*/  @P2 STG.E.U16 desc[UR38][R12.64], R5 ;  /* 0x000000050c002986 */ /* 0x0001e2000c101526 */
[----:B------:R-:W-:Y:S05]  /*2580*/  @!P0 BRA `(.L_x_37) ;  /* 0x0000000000048947 */ /* 0x000fea0003800000 */
[----:B------:R2:W5:Y:S02]  /*2590*/  LDG.E.LTC128B.U16 R24, desc[UR38][R8.64+0x2] ;  /* 0x0000022608187981 */ /* 0x000564000c1e1520 */
.L_x_37:
[----:B------:R-:W-:Y:S05]  /*25a0*/  BSYNC B1 ;  /* 0x0000000000017941 */ /* 0x000fea0003800000 */
.L_x_36:
[----:B0----5:R-:W-:Y:S01]  /*25b0*/  HADD2.F32 R5, -RZ, R24.H0_H0 ;  /* 0x20000018ff057230 */ /* 0x021fe20000004100 */
[----:B------:R-:W-:Y:S01]  /*25c0*/  ISETP.GT.AND P1, PT, R4, 0x8, PT ;  /* 0x000000080400780c */ /* 0x000fe20003f24270 */
[----:B------:R-:W-:Y:S03]  /*25d0*/  BSSY B1, `(.L_x_38) ;  /* 0x0000008000017945 */ /* 0x000fe60003800000 */
[----:B------:R-:W-:Y:S01]  /*25e0*/  FMUL R14, R5, R90 ;  /* 0x0000005a050e7220 */ /* 0x000fe20000400000 */
[----:B------:R-:W-:-:S03]  /*25f0*/  ISETP.GT.AND P2, PT, R3, RZ, P1 ;  /* 0x000000ff0300720c */ /* 0x000fc60000f44270 */
[----:B------:R-:W-:-:S05]  /*2600*/  FFMA R14, R27, R23, R14 ;  /* 0x000000171b0e7223 */ /* 0x000fca000000000e */
[----:B------:R-:W-:-:S05]  /*2610*/  F2FP.F16.F32.PACK_AB R14, RZ, R14 ;  /* 0x0000000eff0e723e */ /* 0x000fca00000000ff */
[----:B------:R0:W-:Y:S01]  /*2620*/  @P0 STG.E.U16 desc[UR38][R12.64+0x2], R14 ;  /* 0x0000020e0c000986 */ /* 0x0001e2000c101526 */
[----:B------:R-:W-:Y:S05]  /*2630*/  @!P2 BRA `(.L_x_39) ;  /* 0x000000000004a947 */ /* 0x000fea0003800000 */
[----:B------:R3:W5:Y:S02]  /*2640*/  LDG.E.LTC128B.U16 R24, desc[UR38][R6.64+0x10] ;  /* 0x0000102606187981 */ /* 0x000764000c1e1520 */
.L_x_39:
[----:B------:R-:W-:Y:S05]  /*2650*/  BSYNC B1 ;  /* 0x0000000000017941 */ /* 0x000fea0003800000 */
.L_x_38:
[----:B-----5:R-:W-:Y:S01]  /*2660*/  HADD2.F32 R5, -RZ, R24.H0_H0 ;  /* 0x20000018ff057230 */ /* 0x020fe20000004100 */
        /* <DEDUP_REMOVED lines=9> */
.L_x_41:
[----:B------:R-:W-:Y:S05]  /*2700*/  BSYNC B1 ;  /* 0x0000000000017941 */ /* 0x000fea0003800000 */
.L_x_40:
[----:B----45:R-:W-:Y:S01]  /*2710*/  HADD2.F32 R5, -RZ, R24.H0_H0 ;  /* 0x20000018ff057230 */ /* 0x030fe20000004100 */
[----:B------:R-:W-:Y:S01]  /*2720*/  ISETP.GT.AND P1, PT, R3, 0x8, P1 ;  /* 0x000000080300780c */ /* 0x000fe20000f24270 */
[----:B------:R-:W-:Y:S03]  /*2730*/  BSSY B1, `(.L_x_42) ;  /* 0x0000007000017945 */ /* 0x000fe60003800000 */
[----:B0-----:R-:W-:-:S04]  /*2740*/  FMUL R14, R5, R90 ;  /* 0x0000005a050e7220 */ /* 0x001fc80000400000 */
[----:B------:R-:W-:-:S05]  /*2750*/  FFMA R14, R29, R23, R14 ;  /* 0x000000171d0e7223 */ /* 0x000fca000000000e */
[----:B------:R-:W-:-:S05]  /*2760*/  F2FP.F16.F32.PACK_AB R14, RZ, R14 ;  /* 0x0000000eff0e723e */ /* 0x000fca00000000ff */
[----:B------:R0:W-:Y:S01]  /*2770*/  @P3 STG.E.U16 desc[UR38][R10.64+0x12], R14 ;  /* 0x0000120e0a003986 */ /* 0x0001e2000c101526 */
[----:B------:R-:W-:Y:S05]  /*2780*/  @!P1 BRA `(.L_x_43) ;  /* 0x0000000000049947 */ /* 0x000fea0003800000 */
[----:B------:R4:W5:Y:S02]  /*2790*/  LDG.E.LTC128B.U16 R24, desc[UR38][R8.64+0x10] ;  /* 0x0000102608187981 */ /* 0x000964000c1e1520 */
.L_x_43:
[----:B------:R-:W-:Y:S05]  /*27a0*/  BSYNC B1 ;  /* 0x0000000000017941 */ /* 0x000fea0003800000 */
.L_x_42:
[----:B-----5:R-:W-:Y:S01]  /*27b0*/  HADD2.F32 R5, -RZ, R24.H0_H0 ;  /* 0x20000018ff057230 */ /* 0x020fe20000004100 */
[----:B------:R-:W-:Y:S01]  /*27c0*/  ISETP.GT.AND P0, PT, R3, 0x8, P0 ;  /* 0x000000080300780c */ /* 0x000fe20000704270 */
[----:B------:R-:W-:Y:S03]  /*27d0*/  BSSY B1, `(.L_x_44) ;  /* 0x0000007000017945 */ /* 0x000fe60003800000 */
[----:B------:R-:W-:-:S04]  /*27e0*/  FMUL R5, R5, R90 ;  /* 0x0000005a05057220 */ /* 0x000fc80000400000 */
[----:B------:R-:W-:-:S05]  /*27f0*/  FFMA R5, R30, R23, R5 ;  /* 0x000000171e057223 */ /* 0x000fca0000000005 */
[----:B------:R-:W-:-:S05]  /*2800*/  F2FP.F16.F32.PACK_AB R5, RZ, R5 ;  /* 0x00000005ff05723e */ /* 0x000fca00000000ff */
[----:B------:R0:W-:Y:S01]  /*2810*/  @P1 STG.E.U16 desc[UR38][R12.64+0x10], R5 ;  /* 0x000010050c001986 */ /* 0x0001e2000c101526 */
[----:B------:R-:W-:Y:S05]  /*2820*/  @!P0 BRA `(.L_x_45) ;  /* 0x0000000000048947 */ /* 0x000fea0003800000 */
[----:B------:R0:W5:Y:S02]  /*2830*/  LDG.E.LTC128B.U16 R24, desc[UR38][R8.64+0x12] ;  /* 0x0000122608187981 */ /* 0x000164000c1e1520 */
.L_x_45:
[----:B------:R-:W-:Y:S05]  /*2840*/  BSYNC B1 ;  /* 0x0000000000017941 */ /* 0x000fea0003800000 */
.L_x_44:
        /* <DEDUP_REMOVED lines=10> */
.L_x_47:
[----:B------:R-:W-:Y:S05]  /*28f0*/  BSYNC B1 ;  /* 0x0000000000017941 */ /* 0x000fea0003800000 */
.L_x_46:
        /* <DEDUP_REMOVED lines=10> */
.L_x_49:
[----:B------:R-:W-:Y:S05]  /*29a0*/  BSYNC B1 ;  /* 0x0000000000017941 */ /* 0x000fea0003800000 */
.L_x_48:
[----:B0----5:R-:W-:Y:S01]  /*29b0*/  HADD2.F32 R5, -RZ, R24.H0_H0 ;  /* 0x20000018ff057230 */ /* 0x021fe20000004100 */
        /* <DEDUP_REMOVED lines=8> */
.L_x_51:
[----:B------:R-:W-:Y:S05]  /*2a40*/  BSYNC B1 ;  /* 0x0000000000017941 */ /* 0x000fea0003800000 */
.L_x_50:
        /* <DEDUP_REMOVED lines=9> */
.L_x_53:
[----:B------:R-:W-:Y:S05]  /*2ae0*/  BSYNC B1 ;  /* 0x0000000000017941 */ /* 0x000fea0003800000 */
.L_x_52:
        /* <DEDUP_REMOVED lines=10> */
.L_x_55:
[----:B------:R-:W-:Y:S05]  /*2b90*/  BSYNC B1 ;  /* 0x0000000000017941 */ /* 0x000fea0003800000 */
.L_x_54:
        /* <DEDUP_REMOVED lines=10> */
.L_x_57:
[----:B------:R-:W-:Y:S05]  /*2c40*/  BSYNC B1 ;  /* 0x0000000000017941 */ /* 0x000fea0003800000 */
.L_x_56:
        /* <DEDUP_REMOVED lines=9> */
.L_x_59:
[----:B------:R-:W-:Y:S05]  /*2ce0*/  BSYNC B1 ;  /* 0x0000000000017941 */ /* 0x000fea0003800000 */
.L_x_58:
        /* <DEDUP_REMOVED lines=9> */
.L_x_61:
[----:B------:R-:W-:Y:S05]  /*2d80*/  BSYNC B1 ;  /* 0x0000000000017941 */ /* 0x000fea0003800000 */
.L_x_60:
        /* <DEDUP_REMOVED lines=10> */
.L_x_63:
[----:B------:R-:W-:Y:S05]  /*2e30*/  BSYNC B1 ;  /* 0x0000000000017941 */ /* 0x000fea0003800000 */
.L_x_62:
        /* <DEDUP_REMOVED lines=10> */
.L_x_65:
[----:B------:R-:W-:Y:S05]  /*2ee0*/  BSYNC B1 ;  /* 0x0000000000017941 */ /* 0x000fea0003800000 */
.L_x_64:
        /* <DEDUP_REMOVED lines=9> */
.L_x_67:
[----:B------:R-:W-:Y:S05]  /*2f80*/  BSYNC B1 ;  /* 0x0000000000017941 */ /* 0x000fea0003800000 */
.L_x_66:
        /* <DEDUP_REMOVED lines=9> */
.L_x_69:
[----:B------:R-:W-:Y:S05]  /*3020*/  BSYNC B1 ;  /* 0x0000000000017941 */ /* 0x000fea0003800000 */
.L_x_68:
        /* <DEDUP_REMOVED lines=10> */
.L_x_71:
[----:B------:R-:W-:Y:S05]  /*30d0*/  BSYNC B1 ;  /* 0x0000000000017941 */ /* 0x000fea0003800000 */
.L_x_70:
        /* <DEDUP_REMOVED lines=10> */
.L_x_73:
[----:B------:R-:W-:Y:S05]  /*3180*/  BSYNC B1 ;  /* 0x0000000000017941 */ /* 0x000fea0003800000 */
.L_x_72:
        /* <DEDUP_REMOVED lines=9> */
.L_x_75:
[----:B------:R-:W-:Y:S05]  /*3220*/  BSYNC B1 ;  /* 0x0000000000017941 */ /* 0x000fea0003800000 */
.L_x_74:
        /* <DEDUP_REMOVED lines=9> */
.L_x_77:
[----:B------:R-:W-:Y:S05]  /*32c0*/  BSYNC B1 ;  /* 0x0000000000017941 */ /* 0x000fea0003800000 */
.L_x_76:
        /* <DEDUP_REMOVED lines=10> */
.L_x_79:
[----:B------:R-:W-:Y:S05]  /*3370*/  BSYNC B1 ;  /* 0x0000000000017941 */ /* 0x000fea0003800000 */
.L_x_78:
        /* <DEDUP_REMOVED lines=10> */
.L_x_81:
[----:B------:R-:W-:Y:S05]  /*3420*/  BSYNC B1 ;  /* 0x0000000000017941 */ /* 0x000fea0003800000 */
.L_x_80:
        /* <DEDUP_REMOVED lines=9> */
.L_x_83:
[----:B------:R-:W-:Y:S05]  /*34c0*/  BSYNC B1 ;  /* 0x0000000000017941 */ /* 0x000fea0003800000 */
.L_x_82:
        /* <DEDUP_REMOVED lines=9> */
.L_x_85:
[----:B------:R-:W-:Y:S05]  /*3560*/  BSYNC B1 ;  /* 0x0000000000017941 */ /* 0x000fea0003800000 */
.L_x_84:
        /* <DEDUP_REMOVED lines=10> */
.L_x_87:
[----:B------:R-:W-:Y:S05]  /*3610*/  BSYNC B1 ;  /* 0x0000000000017941 */ /* 0x000fea0003800000 */
.L_x_86:
        /* <DEDUP_REMOVED lines=10> */
.L_x_89:
[----:B------:R-:W-:Y:S05]  /*36c0*/  BSYNC B1 ;  /* 0x0000000000017941 */ /* 0x000fea0003800000 */
.L_x_88:
        /* <DEDUP_REMOVED lines=9> */
.L_x_91:
[----:B------:R-:W-:Y:S05]  /*3760*/  BSYNC B1 ;  /* 0x0000000000017941 */ /* 0x000fea0003800000 */
.L_x_90:
        /* <DEDUP_REMOVED lines=9> */
.L_x_93:
[----:B------:R-:W-:Y:S05]  /*3800*/  BSYNC B1 ;  /* 0x0000000000017941 */ /* 0x000fea0003800000 */
.L_x_92:
        /* <DEDUP_REMOVED lines=10> */
.L_x_95:
[----:B------:R-:W-:Y:S05]  /*38b0*/  BSYNC B1 ;  /* 0x0000000000017941 */ /* 0x000fea0003800000 */
.L_x_94:
        /* <DEDUP_REMOVED lines=10> */
.L_x_97:
[----:B------:R-:W-:Y:S05]  /*3960*/  BSYNC B1 ;  /* 0x0000000000017941 */ /* 0x000fea0003800000 */
.L_x_96:
        /* <DEDUP_REMOVED lines=9> */
.L_x_99:
[----:B------:R-:W-:Y:S05]  /*3a00*/  BSYNC B1 ;  /* 0x0000000000017941 */ /* 0x000fea0003800000 */
.L_x_98:
        /* <DEDUP_REMOVED lines=9> */
.L_x_101:
[----:B------:R-:W-:Y:S05]  /*3aa0*/  BSYNC B1 ;  /* 0x0000000000017941 */ /* 0x000fea0003800000 */
.L_x_100:
        /* <DEDUP_REMOVED lines=10> */
.L_x_103:
[----:B------:R-:W-:Y:S05]  /*3b50*/  BSYNC B1 ;  /* 0x0000000000017941 */ /* 0x000fea0003800000 */
.L_x_102:
        /* <DEDUP_REMOVED lines=10> */
.L_x_105:
[----:B------:R-:W-:Y:S05]  /*3c00*/  BSYNC B1 ;  /* 0x0000000000017941 */ /* 0x000fea0003800000 */
.L_x_104:
        /* <DEDUP_REMOVED lines=9> */
.L_x_107:
[----:B------:R-:W-:Y:S05]  /*3ca0*/  BSYNC B1 ;  /* 0x0000000000017941 */ /* 0x000fea0003800000 */
.L_x_106:
        /* <DEDUP_REMOVED lines=9> */
.L_x_109:
[----:B------:R-:W-:Y:S05]  /*3d40*/  BSYNC B1 ;  /* 0x0000000000017941 */ /* 0x000fea0003800000 */
.L_x_108:
        /* <DEDUP_REMOVED lines=10> */
.L_x_111:
[----:B------:R-:W-:Y:S05]  /*3df0*/  BSYNC B1 ;  /* 0x0000000000017941 */ /* 0x000fea0003800000 */
.L_x_110:
        /* <DEDUP_REMOVED lines=10> */
.L_x_113:
[----:B------:R-:W-:Y:S05]  /*3ea0*/  BSYNC B1 ;  /* 0x0000000000017941 */ /* 0x000fea0003800000 */
.L_x_112:
        /* <DEDUP_REMOVED lines=9> */
.L_x_115:
[----:B------:R-:W-:Y:S05]  /*3f40*/  BSYNC B1 ;  /* 0x0000000000017941 */ /* 0x000fea0003800000 */
.L_x_114:
        /* <DEDUP_REMOVED lines=9> */
.L_x_117:
[----:B------:R-:W-:Y:S05]  /*3fe0*/  BSYNC B1 ;  /* 0x0000000000017941 */ /* 0x000fea0003800000 */
.L_x_116:
        /* <DEDUP_REMOVED lines=10> */
.L_x_119:
[----:B------:R-:W-:Y:S05]  /*4090*/  BSYNC B1 ;  /* 0x0000000000017941 */ /* 0x000fea0003800000 */
.L_x_118:
        /* <DEDUP_REMOVED lines=10> */
.L_x_121:
[----:B------:R-:W-:Y:S05]  /*4140*/  BSYNC B1 ;  /* 0x0000000000017941 */ /* 0x000fea0003800000 */
.L_x_120:
        /* <DEDUP_REMOVED lines=9> */
.L_x_123:
[----:B------:R-:W-:Y:S05]  /*41e0*/  BSYNC B1 ;  /* 0x0000000000017941 */ /* 0x000fea0003800000 */
.L_x_122:
        /* <DEDUP_REMOVED lines=9> */
.L_x_125:
[----:B------:R-:W-:Y:S05]  /*4280*/  BSYNC B1 ;  /* 0x0000000000017941 */ /* 0x000fea0003800000 */
.L_x_124:
        /* <DEDUP_REMOVED lines=10> */
.L_x_127:
[----:B------:R-:W-:Y:S05]  /*4330*/  BSYNC B1 ;  /* 0x0000000000017941 */ /* 0x000fea0003800000 */
.L_x_126:
        /* <DEDUP_REMOVED lines=10> */
.L_x_129:
[----:B------:R-:W-:Y:S05]  /*43e0*/  BSYNC B1 ;  /* 0x0000000000017941 */ /* 0x000fea0003800000 */
.L_x_128:
        /* <DEDUP_REMOVED lines=9> */
.L_x_131:
[----:B------:R-:W-:Y:S05]  /*4480*/  BSYNC B1 ;  /* 0x0000000000017941 */ /* 0x000fea0003800000 */
.L_x_130:
        /* <DEDUP_REMOVED lines=9> */
.L_x_133:
[----:B------:R-:W-:Y:S05]  /*4520*/  BSYNC B1 ;  /* 0x0000000000017941 */ /* 0x000fea0003800000 */
.L_x_132:
        /* <DEDUP_REMOVED lines=10> */
.L_x_135:
[----:B------:R-:W-:Y:S05]  /*45d0*/  BSYNC B1 ;  /* 0x0000000000017941 */ /* 0x000fea0003800000 */
.L_x_134:
        /* <DEDUP_REMOVED lines=10> */
.L_x_137:
[----:B------:R-:W-:Y:S05]  /*4680*/  BSYNC B1 ;  /* 0x0000000000017941 */ /* 0x000fea0003800000 */
.L_x_136:
        /* <DEDUP_REMOVED lines=9> */
.L_x_139:
[----:B------:R-:W-:Y:S05]  /*4720*/  BSYNC B1 ;  /* 0x0000000000017941 */ /* 0x000fea0003800000 */
.L_x_138:
        /* <DEDUP_REMOVED lines=9> */
.L_x_141:
[----:B------:R-:W-:Y:S05]  /*47c0*/  BSYNC B1 ;  /* 0x0000000000017941 */ /* 0x000fea0003800000 */
.L_x_140:
        /* <DEDUP_REMOVED lines=10> */
.L_x_143:
[----:B------:R-:W-:Y:S05]  /*4870*/  BSYNC B1 ;  /* 0x0000000000017941 */ /* 0x000fea0003800000 */
.L_x_142:
        /* <DEDUP_REMOVED lines=10> */
.L_x_145:
[----:B------:R-:W-:Y:S05]  /*4920*/  BSYNC B1 ;  /* 0x0000000000017941 */ /* 0x000fea0003800000 */
.L_x_144:
        /* <DEDUP_REMOVED lines=9> */
.L_x_147:
[----:B------:R-:W-:Y:S05]  /*49c0*/  BSYNC B1 ;  /* 0x0000000000017941 */ /* 0x000fea0003800000 */
.L_x_146:
        /* <DEDUP_REMOVED lines=9> */
.L_x_149:
[----:B------:R-:W-:Y:S05]  /*4a60*/  BSYNC B1 ;  /* 0x0000000000017941 */ /* 0x000fea0003800000 */
.L_x_148:
        /* <DEDUP_REMOVED lines=10> */
.L_x_151:
[----:B------:R-:W-:Y:S05]  /*4b10*/  BSYNC B1 ;  /* 0x0000000000017941 */ /* 0x000fea0003800000 */
.L_x_150:
[----:B-----5:R-:W-:Y:S01]  /*4b20*/  HADD2.F32 R5, -RZ, R24.H0_H0 ;  /* 0x20000018ff057230 */ /* 0x020fe20000004100 */
[----:B------:R-:W-:Y:S01]  /*4b30*/  ISETP.GT.AND P0, PT, R4, 0x79, PT ;  /* 0x000000790400780c */ /* 0x000fe20003f04270 */
[----:B------:R-:W-:Y:S01]  /*4b40*/  @P2 IMAD.MOV.U32 R4, RZ, RZ, R10 ;  /* 0x000000ffff042224 */ /* 0x000fe200078e000a */
[----:B------:R-:W-:Y:S02]  /*4b50*/  BSSY B1, `(.L_x_152) ;  /* 0x000000a000017945 */ /* 0x000fe40003800000 */
[----:B------:R-:W-:Y:S01]  /*4b60*/  FMUL R5, R5, R90 ;  /* 0x0000005a05057220 */ /* 0x000fe20000400000 */
[----:B------:R-:W-:-:S03]  /*4b70*/  ISETP.GT.AND P3, PT, R3, RZ, P0 ;  /* 0x000000ff0300720c */ /* 0x000fc60000764270 */
[----:B------:R-:W-:-:S05]  /*4b80*/  FFMA R5, R84, R23, R5 ;  /* 0x0000001754057223 */ /* 0x000fca0000000005 */
[----:B------:R-:W-:-:S04]  /*4b90*/  F2FP.F16.F32.PACK_AB R5, RZ, R5 ;  /* 0x00000005ff05723e */ /* 0x000fc800000000ff */
[----:B0-----:R-:W-:Y:S01]  /*4ba0*/  PRMT R14, R5, 0x7610, R14 ;  /* 0x00007610050e7816 */ /* 0x001fe2000000000e */
[----:B------:R-:W-:-:S05]  /*4bb0*/  @P2 IMAD.MOV.U32 R5, RZ, RZ, R11 ;  /* 0x000000ffff052224 */ /* 0x000fca00078e000b */
[----:B------:R0:W-:Y:S01]  /*4bc0*/  @P2 STG.E.U16 desc[UR38][R4.64+0xf0], R14 ;  /* 0x0000f00e04002986 */ /* 0x0001e2000c101526 */
[----:B------:R-:W-:Y:S05]  /*4bd0*/  @!P3 BRA `(.L_x_153) ;  /* 0x000000000004b947 */ /* 0x000fea0003800000 */
[----:B------:R0:W5:Y:S02]  /*4be0*/  LDG.E.LTC128B.U16 R24, desc[UR38][R6.64+0xf2] ;  /* 0x0000f22606187981 */ /* 0x000164000c1e1520 */
.L_x_153:
[----:B------:R-:W-:Y:S05]  /*4bf0*/  BSYNC B1 ;  /* 0x0000000000017941 */ /* 0x000fea0003800000 */
.L_x_152:
        /* <DEDUP_REMOVED lines=9> */
.L_x_155:
[----:B------:R-:W-:Y:S05]  /*4c90*/  BSYNC B1 ;  /* 0x0000000000017941 */ /* 0x000fea0003800000 */
.L_x_154:
[----:B-----5:R-:W-:Y:S01]  /*4ca0*/  HADD2.F32 R5, -RZ, R24.H0_H0 ;  /* 0x20000018ff057230 */ /* 0x020fe20000004100 */
[----:B------:R-:W-:Y:S01]  /*4cb0*/  ISETP.GT.AND P0, PT, R3, 0x8, P0 ;  /* 0x000000080300780c */ /* 0x000fe20000704270 */
[----:B0-----:R-:W-:Y:S01]  /*4cc0*/  @P1 IMAD.MOV.U32 R4, RZ, RZ, R12 ;  /* 0x000000ffff041224 */ /* 0x001fe200078e000c */
[----:B------:R-:W-:Y:S02]  /*4cd0*/  BSSY B1, `(.L_x_156) ;  /* 0x0000009000017945 */ /* 0x000fe40003800000 */
[----:B------:R-:W-:-:S04]  /*4ce0*/  FMUL R5, R5, R90 ;  /* 0x0000005a05057220 */ /* 0x000fc80000400000 */
[----:B------:R-:W-:-:S05]  /*4cf0*/  FFMA R5, R86, R23, R5 ;  /* 0x0000001756057223 */ /* 0x000fca0000000005 */
[----:B------:R-:W-:-:S04]  /*4d00*/  F2FP.F16.F32.PACK_AB R5, RZ, R5 ;  /* 0x00000005ff05723e */ /* 0x000fc800000000ff */
[----:B-1-3--:R-:W-:Y:S01]  /*4d10*/  PRMT R6, R5, 0x7610, R6 ;  /* 0x0000761005067816 */ /* 0x00afe20000000006 */
[----:B------:R-:W-:-:S05]  /*4d20*/  @P1 IMAD.MOV.U32 R5, RZ, RZ, R13 ;  /* 0x000000ffff051224 */ /* 0x000fca00078e000d */
[----:B------:R0:W-:Y:S01]  /*4d30*/  @P1 STG.E.U16 desc[UR38][R4.64+0xf0], R6 ;  /* 0x0000f00604001986 */ /* 0x0001e2000c101526 */
[----:B------:R-:W-:Y:S05]  /*4d40*/  @!P0 BRA `(.L_x_157) ;  /* 0x0000000000048947 */ /* 0x000fea0003800000 */
[----:B------:R1:W5:Y:S02]  /*4d50*/  LDG.E.LTC128B.U16 R24, desc[UR38][R8.64+0xf2] ;  /* 0x0000f22608187981 */ /* 0x000364000c1e1520 */
.L_x_157:
[----:B------:R-:W-:Y:S05]  /*4d60*/  BSYNC B1 ;  /* 0x0000000000017941 */ /* 0x000fea0003800000 */
.L_x_156:
[----:B------:R-:W-:Y:S05]  /*4d70*/  @!P0 BRA `(.L_x_158) ;  /* 0x0000001000e88947 */ /* 0x000fea0003800000 */
[----:B-----5:R-:W-:-:S05]  /*4d80*/  HADD2.F32 R3, -RZ, R24.H0_H0 ;  /* 0x20000018ff037230 */ /* 0x020fca0000004100 */
[----:B0-----:R-:W-:-:S04]  /*4d90*/  FMUL R4, R3, R90 ;  /* 0x0000005a03047220 */ /* 0x001fc80000400000 */
[----:B------:R-:W-:-:S05]  /*4da0*/  FFMA R4, R87, R23, R4 ;  /* 0x0000001757047223 */ /* 0x000fca0000000004 */
[----:B------:R-:W-:-:S05]  /*4db0*/  F2FP.F16.F32.PACK_AB R4, RZ, R4 ;  /* 0x00000004ff04723e */ /* 0x000fca00000000ff */
[----:B------:R3:W-:Y:S01]  /*4dc0*/  STG.E.U16 desc[UR38][R12.64+0xf2], R4 ;  /* 0x0000f2040c007986 */ /* 0x0007e2000c101526 */
[----:B------:R-:W-:Y:S05]  /*4dd0*/  BRA `(.L_x_158) ;  /* 0x0000001000d07947 */ /* 0x000fea0003800000 */
.L_x_33:
[----:B------:R-:W-:Y:S01]  /*4de0*/  ISETP.GT.AND P3, PT, R4, 0x1, PT ;  /* 0x000000010400780c */ /* 0x000fe20003f64270 */
[----:B------:R-:W-:Y:S01]  /*4df0*/  ULDC.64 UR4, c[0x0][0x5c0] ;  /* 0x0001700000047ab9 */ /* 0x000fe20000000a00 */
[-C--:B------:R-:W-:Y:S01]  /*4e00*/  FMUL R24, R24, R23.reuse ;  /* 0x0000001718187220 */ /* 0x080fe20000400000 */
[----:B------:R-:W-:Y:S01]  /*4e10*/  LEA R6, P4, R106, UR4, 0x1 ;  /* 0x000000046a067c11 */ /* 0x000fe2000f8808ff */
[-C--:B------:R-:W-:Y:S01]  /*4e20*/  FMUL R25, R25, R23.reuse ;  /* 0x0000001719197220 */ /* 0x080fe20000400000 */
[----:B------:R-:W-:Y:S01]  /*4e30*/  ISETP.GT.AND P0, PT, R3, RZ, P3 ;  /* 0x000000ff0300720c */ /* 0x000fe20001f04270 */
[-C--:B------:R-:W-:Y:S01]  /*4e40*/  FMUL R26, R26, R23.reuse ;  /* 0x000000171a1a7220 */ /* 0x080fe20000400000 */
[----:B------:R-:W-:Y:S01]  /*4e50*/  F2FP.F16.F32.PACK_AB R24, RZ, R24 ;  /* 0x00000018ff18723e */ /* 0x000fe200000000ff */
[-C--:B------:R-:W-:Y:S01]  /*4e60*/  FMUL R27, R27, R23.reuse ;  /* 0x000000171b1b7220 */ /* 0x080fe20000400000 */
[----:B------:R-:W-:Y:S01]  /*4e70*/  LEA.HI.X R7, R106, UR5, R103, 0x1, P4 ;  /* 0x000000056a077c11 */ /* 0x000fe2000a0f0c67 */
[----:B------:R-:W-:Y:S01]  /*4e80*/  FMUL R28, R28, R23 ;  /* 0x000000171c1c7220 */ /* 0x000fe20000400000 */
[----:B------:R-:W-:Y:S01]  /*4e90*/  F2FP.F16.F32.PACK_AB R25, RZ, R25 ;  /* 0x00000019ff19723e */ /* 0x000fe200000000ff */
[-C--:B------:R-:W-:Y:S01]  /*4ea0*/  FMUL R29, R29, R23.reuse ;  /* 0x000000171d1d7220 */ /* 0x080fe20000400000 */
[----:B------:R-:W-:Y:S01]  /*4eb0*/  ISETP.GT.AND P2, PT, R3, 0x8, P2 ;  /* 0x000000080300780c */ /* 0x000fe20001744270 */
[----:B------:R-:W-:Y:S01]  /*4ec0*/  @P1 STG.E.U16 desc[UR38][R6.64], R24 ;  /* 0x0000001806001986 */ /* 0x000fe2000c101526 */
[----:B------:R-:W-:Y:S01]  /*4ed0*/  ISETP.GT.AND P1, PT, R4, 0x8, PT ;  /* 0x000000080400780c */ /* 0x000fe20003f24270 */
[-C--:B------:R-:W-:Y:S01]  /*4ee0*/  FMUL R30, R30, R23.reuse ;  /* 0x000000171e1e7220 */ /* 0x080fe20000400000 */
[C---:B------:R-:W-:Y:S01]  /*4ef0*/  SHF.L.U64.HI R5, R91.reuse, 0x1, R92 ;  /* 0x000000015b057819 */ /* 0x040fe2000001025c */
[----:B------:R-:W-:Y:S01]  /*4f00*/  @P0 STG.E.U16 desc[UR38][R6.64+0x2], R25 ;  /* 0x0000021906000986 */ /* 0x000fe2000c101526 */
[----:B------:R-:W-:Y:S01]  /*4f10*/  LEA R8, P5, R91, R6, 0x1 ;  /* 0x000000065b087211 */ /* 0x000fe200078a08ff */
[-C--:B------:R-:W-:Y:S01]  /*4f20*/  FMUL R31, R31, R23.reuse ;  /* 0x000000171f1f7220 */ /* 0x080fe20000400000 */
[----:B------:R-:W-:Y:S01]  /*4f30*/  ISETP.GT.AND P3, PT, R3, 0x8, P3 ;  /* 0x000000080300780c */ /* 0x000fe20001f64270 */
[-C--:B------:R-:W-:Y:S01]  /*4f40*/  FMUL R32, R32, R23.reuse ;  /* 0x0000001720207220 */ /* 0x080fe20000400000 */
[----:B------:R-:W-:Y:S01]  /*4f50*/  ISETP.GT.AND P0, PT, R4, 0x9, PT ;  /* 0x000000090400780c */ /* 0x000fe20003f04270 */
[----:B------:R-:W-:Y:S01]  /*4f60*/  IMAD.X R9, R5, 0x1, R7, P5 ;  /* 0x0000000105097824 */ /* 0x000fe200028e0607 */
[----:B------:R-:W-:Y:S01]  /*4f70*/  ISETP.GT.AND P4, PT, R3, RZ, P1 ;  /* 0x000000ff0300720c */ /* 0x000fe20000f84270 */
[-C--:B------:R-:W-:Y:S01]  /*4f80*/  FMUL R33, R33, R23.reuse ;  /* 0x0000001721217220 */ /* 0x080fe20000400000 */
[----:B------:R-:W-:Y:S01]  /*4f90*/  F2FP.F16.F32.PACK_AB R26, RZ, R26 ;  /* 0x0000001aff1a723e */ /* 0x000fe200000000ff */
[-C--:B------:R-:W-:Y:S01]  /*4fa0*/  FMUL R34, R34, R23.reuse ;  /* 0x0000001722227220 */ /* 0x080fe20000400000 */
[----:B------:R-:W-:Y:S01]  /*4fb0*/  ISETP.GT.AND P5, PT, R3, RZ, P0 ;  /* 0x000000ff0300720c */ /* 0x000fe200007a4270 */
[----:B------:R-:W-:Y:S01]  /*4fc0*/  FMUL R35, R35, R23 ;  /* 0x0000001723237220 */ /* 0x000fe20000400000 */
[----:B------:R-:W-:Y:S01]  /*4fd0*/  F2FP.F16.F32.PACK_AB R27, RZ, R27 ;  /* 0x0000001bff1b723e */ /* 0x000fe200000000ff */
[----:B------:R-:W-:Y:S01]  /*4fe0*/  @P2 STG.E.U16 desc[UR38][R8.64], R26 ;  /* 0x0000001a08002986 */ /* 0x000fe2000c101526 */
[----:B------:R-:W-:Y:S01]  /*4ff0*/  F2FP.F16.F32.PACK_AB R28, RZ, R28 ;  /* 0x0000001cff1c723e */ /* 0x000fe200000000ff */
[-C--:B------:R-:W-:Y:S01]  /*5000*/  FMUL R36, R36, R23.reuse ;  /* 0x0000001724247220 */ /* 0x080fe20000400000 */
[----:B------:R-:W-:Y:S01]  /*5010*/  ISETP.GT.AND P2, PT, R3, 0x8, P1 ;  /* 0x000000080300780c */ /* 0x000fe20000f44270 */
[----:B------:R-:W-:Y:S01]  /*5020*/  @P3 STG.E.U16 desc[UR38][R8.64+0x2], R27 ;  /* 0x0000021b08003986 */ /* 0x000fe2000c101526 */
[----:B------:R-:W-:Y:S01]  /*5030*/  ISETP.GT.AND P1, PT, R4, 0x10, PT ;  /* 0x000000100400780c */ /* 0x000fe20003f24270 */
[----:B------:R-:W-:Y:S01]  /*5040*/  FMUL R37, R37, R23 ;  /* 0x0000001725257220 */ /* 0x000fe20000400000 */
[----:B------:R-:W-:Y:S01]  /*5050*/  F2FP.F16.F32.PACK_AB R29, RZ, R29 ;  /* 0x0000001dff1d723e */ /* 0x000fe200000000ff */
[----:B------:R-:W-:Y:S01]  /*5060*/  @P4 STG.E.U16 desc[UR38][R6.64+0x10], R28 ;  /* 0x0000101c06004986 */ /* 0x000fe2000c101526 */
[C---:B------:R-:W-:Y:S01]  /*5070*/  ISETP.GT.AND P3, PT, R3.reuse, 0x8, P0 ;  /* 0x000000080300780c */ /* 0x040fe20000764270 */
[-C--:B------:R-:W-:Y:S01]  /*5080*/  FMUL R38, R38, R23.reuse ;  /* 0x0000001726267220 */ /* 0x080fe20000400000 */
[----:B------:R-:W-:Y:S01]  /*5090*/  ISETP.GT.AND P0, PT, R4, 0x11, PT ;  /* 0x000000110400780c */ /* 0x000fe20003f04270 */
[----:B------:R-:W-:Y:S01]  /*50a0*/  @P5 STG.E.U16 desc[UR38][R6.64+0x12], R29 ;  /* 0x0000121d06005986 */ /* 0x000fe2000c101526 */
        /* <DEDUP_REMOVED lines=161> */
[----:B------:R-:W-:Y:S01]  /*5ac0*/  FMUL R87, R87, R23 ;  /* 0x0000001757577220 */ /* 0x000fe20000400000 */
[----:B------:R-:W-:-:S02]  /*5ad0*/  F2FP.F16.F32.PACK_AB R62, RZ, R62 ;  /* 0x0000003eff3e723e */ /* 0x000fc400000000ff */
[C---:B------:R-:W-:Y:S02]  /*5ae0*/  ISETP.GT.AND P5, PT, R3.reuse, RZ, P0 ;  /* 0x000000ff0300720c */ /* 0x040fe400007a4270 */
[----:B------:R-:W-:Y:S01]  /*5af0*/  F2FP.F16.F32.PACK_AB R63, RZ, R63 ;  /* 0x0000003fff3f723e */ /* 0x000fe200000000ff */
[----:B------:R-:W-:Y:S01]  /*5b00*/  @P2 STG.E.U16 desc[UR38][R8.64+0x90], R62 ;  /* 0x0000903e08002986 */ /* 0x000fe2000c101526 */
[----:B------:R-:W-:Y:S02]  /*5b10*/  F2FP.F16.F32.PACK_AB R64, RZ, R64 ;  /* 0x00000040ff40723e */ /* 0x000fe400000000ff */
[C---:B------:R-:W-:Y:S01]  /*5b20*/  ISETP.GT.AND P2, PT, R3.reuse, 0x8, P1 ;  /* 0x000000080300780c */ /* 0x040fe20000f44270 */
[----:B------:R-:W-:Y:S01]  /*5b30*/  @P3 STG.E.U16 desc[UR38][R8.64+0x92], R63 ;  /* 0x0000923f08003986 */ /* 0x000fe2000c101526 */
[----:B------:R-:W-:Y:S02]  /*5b40*/  ISETP.GT.AND P1, PT, R4, 0x58, PT ;  /* 0x000000580400780c */ /* 0x000fe40003f24270 */
[----:B------:R-:W-:Y:S01]  /*5b50*/  F2FP.F16.F32.PACK_AB R65, RZ, R65 ;  /* 0x00000041ff41723e */ /* 0x000fe200000000ff */
[----:B------:R-:W-:Y:S01]  /*5b60*/  @P4 STG.E.U16 desc[UR38][R6.64+0xa0], R64 ;  /* 0x0000a04006004986 */ /* 0x000fe2000c101526 */
[----:B------:R-:W-:-:S02]  /*5b70*/  ISETP.GT.AND P3, PT, R3, 0x8, P0 ;  /* 0x000000080300780c */ /* 0x000fc40000764270 */
[----:B------:R-:W-:Y:S01]  /*5b80*/  ISETP.GT.AND P0, PT, R4, 0x59, PT ;  /* 0x000000590400780c */ /* 0x000fe20003f04270 */
[----:B------:R-:W-:Y:S01]  /*5b90*/  @P5 STG.E.U16 desc[UR38][R6.64+0xa2], R65 ;  /* 0x0000a24106005986 */ /* 0x000fe2000c101526 */
[C---:B------:R-:W-:Y:S02]  /*5ba0*/  ISETP.GT.AND P4, PT, R3.reuse, RZ, P1 ;  /* 0x000000ff0300720c */ /* 0x040fe40000f84270 */
[----:B------:R-:W-:Y:S02]  /*5bb0*/  F2FP.F16.F32.PACK_AB R66, RZ, R66 ;  /* 0x00000042ff42723e */ /* 0x000fe400000000ff */
[----:B------:R-:W-:Y:S02]  /*5bc0*/  ISETP.GT.AND P5, PT, R3, RZ, P0 ;  /* 0x000000ff0300720c */ /* 0x000fe400007a4270 */
[----:B------:R-:W-:Y:S01]  /*5bd0*/  F2FP.F16.F32.PACK_AB R67, RZ, R67 ;  /* 0x00000043ff43723e */ /* 0x000fe200000000ff */
[----:B------:R-:W-:Y:S01]  /*5be0*/  @P2 STG.E.U16 desc[UR38][R8.64+0xa0], R66 ;  /* 0x0000a04208002986 */ /* 0x000fe2000c101526 */
[----:B------:R-:W-:-:S02]  /*5bf0*/  F2FP.F16.F32.PACK_AB R68, RZ, R68 ;  /* 0x00000044ff44723e */ /* 0x000fc400000000ff */
[C---:B------:R-:W-:Y:S01]  /*5c00*/  ISETP.GT.AND P2, PT, R3.reuse, 0x8, P1 ;  /* 0x000000080300780c */ /* 0x040fe20000f44270 */
[----:B------:R-:W-:Y:S01]  /*5c10*/  @P3 STG.E.U16 desc[UR38][R8.64+0xa2], R67 ;  /* 0x0000a24308003986 */ /* 0x000fe2000c101526 */
[C---:B------:R-:W-:Y:S02]  /*5c20*/  ISETP.GT.AND P1, PT, R4.reuse, 0x60, PT ;  /* 0x000000600400780c */ /* 0x040fe40003f24270 */
[----:B------:R-:W-:Y:S01]  /*5c30*/  F2FP.F16.F32.PACK_AB R69, RZ, R69 ;  /* 0x00000045ff45723e */ /* 0x000fe200000000ff */
[----:B------:R-:W-:Y:S01]  /*5c40*/  @P4 STG.E.U16 desc[UR38][R6.64+0xb0], R68 ;  /* 0x0000b04406004986 */ /* 0x000fe2000c101526 */
[C---:B------:R-:W-:Y:S02]  /*5c50*/  ISETP.GT.AND P3, PT, R3.reuse, 0x8, P0 ;  /* 0x000000080300780c */ /* 0x040fe40000764270 */
[----:B------:R-:W-:Y:S01]  /*5c60*/  ISETP.GT.AND P0, PT, R4, 0x61, PT ;  /* 0x000000610400780c */ /* 0x000fe20003f04270 */
[----:B------:R-:W-:Y:S01]  /*5c70*/  @P5 STG.E.U16 desc[UR38][R6.64+0xb2], R69 ;  /* 0x0000b24506005986 */ /* 0x000fe2000c101526 */
[----:B------:R-:W-:-:S02]  /*5c80*/  ISETP.GT.AND P4, PT, R3, RZ, P1 ;  /* 0x000000ff0300720c */ /* 0x000fc40000f84270 */
[C---:B------:R-:W-:Y:S02]  /*5c90*/  ISETP.GT.AND P5, PT, R3.reuse, RZ, P0 ;  /* 0x000000ff0300720c */ /* 0x040fe400007a4270 */
[----:B------:R-:W-:Y:S02]  /*5ca0*/  F2FP.F16.F32.PACK_AB R70, RZ, R70 ;  /* 0x00000046ff46723e */ /* 0x000fe400000000ff */
[----:B------:R-:W-:Y:S02]  /*5cb0*/  F2FP.F16.F32.PACK_AB R71, RZ, R71 ;  /* 0x00000047ff47723e */ /* 0x000fe400000000ff */
[----:B------:R-:W-:Y:S01]  /*5cc0*/  F2FP.F16.F32.PACK_AB R72, RZ, R72 ;  /* 0x00000048ff48723e */ /* 0x000fe200000000ff */
[----:B------:R-:W-:Y:S01]  /*5cd0*/  @P2 STG.E.U16 desc[UR38][R8.64+0xb0], R70 ;  /* 0x0000b04608002986 */ /* 0x000fe2000c101526 */
[----:B------:R-:W-:Y:S02]  /*5ce0*/  F2FP.F16.F32.PACK_AB R73, RZ, R73 ;  /* 0x00000049ff49723e */ /* 0x000fe400000000ff */
[C---:B------:R-:W-:Y:S01]  /*5cf0*/  ISETP.GT.AND P1, PT, R3.reuse, 0x8, P1 ;  /* 0x000000080300780c */ /* 0x040fe20000f24270 */
[----:B------:R-:W-:Y:S01]  /*5d00*/  @P3 STG.E.U16 desc[UR38][R8.64+0xb2], R71 ;  /* 0x0000b24708003986 */ /* 0x000fe2000c101526 */
[----:B------:R-:W-:-:S02]  /*5d10*/  ISETP.GT.AND P2, PT, R3, 0x8, P0 ;  /* 0x000000080300780c */ /* 0x000fc40000744270 */
[C---:B------:R-:W-:Y:S01]  /*5d20*/  ISETP.GT.AND P0, PT, R4.reuse, 0x69, PT ;  /* 0x000000690400780c */ /* 0x040fe20003f04270 */
[----:B------:R-:W-:Y:S01]  /*5d30*/  @P4 STG.E.U16 desc[UR38][R6.64+0xc0], R72 ;  /* 0x0000c04806004986 */ /* 0x000fe2000c101526 */
[----:B------:R-:W-:Y:S02]  /*5d40*/  ISETP.GT.AND P4, PT, R4, 0x68, PT ;  /* 0x000000680400780c */ /* 0x000fe40003f84270 */
[----:B------:R-:W-:Y:S01]  /*5d50*/  F2FP.F16.F32.PACK_AB R74, RZ, R74 ;  /* 0x0000004aff4a723e */ /* 0x000fe200000000ff */
[----:B------:R-:W-:Y:S01]  /*5d60*/  @P5 STG.E.U16 desc[UR38][R6.64+0xc2], R73 ;  /* 0x0000c24906005986 */ /* 0x000fe2000c101526 */
[C---:B------:R-:W-:Y:S02]  /*5d70*/  ISETP.GT.AND P5, PT, R3.reuse, RZ, P4 ;  /* 0x000000ff0300720c */ /* 0x040fe400027a4270 */
[----:B------:R-:W-:Y:S01]  /*5d80*/  ISETP.GT.AND P3, PT, R3, RZ, P0 ;  /* 0x000000ff0300720c */ /* 0x000fe20000764270 */
[----:B------:R-:W-:Y:S01]  /*5d90*/  @P1 STG.E.U16 desc[UR38][R8.64+0xc0], R74 ;  /* 0x0000c04a08001986 */ /* 0x000fe2000c101526 */
[----:B------:R-:W-:-:S02]  /*5da0*/  F2FP.F16.F32.PACK_AB R75, RZ, R75 ;  /* 0x0000004bff4b723e */ /* 0x000fc400000000ff */
[----:B------:R-:W-:Y:S02]  /*5db0*/  F2FP.F16.F32.PACK_AB R76, RZ, R76 ;  /* 0x0000004cff4c723e */ /* 0x000fe400000000ff */
[C---:B------:R-:W-:Y:S01]  /*5dc0*/  ISETP.GT.AND P4, PT, R3.reuse, 0x8, P4 ;  /* 0x000000080300780c */ /* 0x040fe20002784270 */
[----:B------:R-:W-:Y:S01]  /*5dd0*/  @P2 STG.E.U16 desc[UR38][R8.64+0xc2], R75 ;  /* 0x0000c24b08002986 */ /* 0x000fe2000c101526 */
[----:B------:R-:W-:Y:S02]  /*5de0*/  F2FP.F16.F32.PACK_AB R77, RZ, R77 ;  /* 0x0000004dff4d723e */ /* 0x000fe400000000ff */
[C---:B------:R-:W-:Y:S01]  /*5df0*/  ISETP.GT.AND P2, PT, R4.reuse, 0x71, PT ;  /* 0x000000710400780c */ /* 0x040fe20003f44270 */
[----:B------:R-:W-:Y:S01]  /*5e00*/  @P5 STG.E.U16 desc[UR38][R6.64+0xd0], R76 ;  /* 0x0000d04c06005986 */ /* 0x000fe2000c101526 */
[----:B------:R-:W-:Y:S02]  /*5e10*/  ISETP.GT.AND P5, PT, R3, 0x8, P0 ;  /* 0x000000080300780c */ /* 0x000fe400007a4270 */
[C---:B------:R-:W-:Y:S01]  /*5e20*/  ISETP.GT.AND P1, PT, R4.reuse, 0x78, PT ;  /* 0x000000780400780c */ /* 0x040fe20003f24270 */
[----:B------:R-:W-:Y:S01]  /*5e30*/  @P3 STG.E.U16 desc[UR38][R6.64+0xd2], R77 ;  /* 0x0000d24d06003986 */ /* 0x000fe2000c101526 */
[----:B------:R-:W-:-:S02]  /*5e40*/  ISETP.GT.AND P3, PT, R4, 0x70, PT ;  /* 0x000000700400780c */ /* 0x000fc40003f64270 */
[----:B------:R-:W-:Y:S01]  /*5e50*/  ISETP.GT.AND P0, PT, R4, 0x79, PT ;  /* 0x000000790400780c */ /* 0x000fe20003f04270 */
[----:B------:R-:W-:Y:S01]  /*5e60*/  @P4 IMAD.MOV.U32 R4, RZ, RZ, R8 ;  /* 0x000000ffff044224 */ /* 0x000fe200078e0008 */
[----:B------:R-:W-:Y:S01]  /*5e70*/  F2FP.F16.F32.PACK_AB R78, RZ, R78 ;  /* 0x0000004eff4e723e */ /* 0x000fe200000000ff */
[----:B------:R-:W-:Y:S01]  /*5e80*/  @P4 IMAD.MOV.U32 R5, RZ, RZ, R9 ;  /* 0x000000ffff054224 */ /* 0x000fe200078e0009 */
[----:B------:R-:W-:Y:S02]  /*5e90*/  F2FP.F16.F32.PACK_AB R79, RZ, R79 ;  /* 0x0000004fff4f723e */ /* 0x000fe400000000ff */
[----:B------:R-:W-:Y:S02]  /*5ea0*/  F2FP.F16.F32.PACK_AB R80, RZ, R80 ;  /* 0x00000050ff50723e */ /* 0x000fe400000000ff */
[----:B------:R0:W-:Y:S01]  /*5eb0*/  @P4 STG.E.U16 desc[UR38][R4.64+0xd0], R78 ;  /* 0x0000d04e04004986 */ /* 0x0001e2000c101526 */
[----:B------:R-:W-:Y:S02]  /*5ec0*/  ISETP.GT.AND P4, PT, R3, RZ, P2 ;  /* 0x000000ff0300720c */ /* 0x000fe40001784270 */
[----:B------:R-:W-:-:S02]  /*5ed0*/  F2FP.F16.F32.PACK_AB R81, RZ, R81 ;  /* 0x00000051ff51723e */ /* 0x000fc400000000ff */
[----:B------:R-:W-:Y:S02]  /*5ee0*/  ISETP.GT.AND P2, PT, R3, 0x8, P2 ;  /* 0x000000080300780c */ /* 0x000fe40001744270 */
[----:B------:R-:W-:Y:S02]  /*5ef0*/  F2FP.F16.F32.PACK_AB R82, RZ, R82 ;  /* 0x00000052ff52723e */ /* 0x000fe400000000ff */
[----:B------:R-:W-:Y:S02]  /*5f00*/  F2FP.F16.F32.PACK_AB R83, RZ, R83 ;  /* 0x00000053ff53723e */ /* 0x000fe400000000ff */
[----:B------:R-:W-:Y:S01]  /*5f10*/  F2FP.F16.F32.PACK_AB R84, RZ, R84 ;  /* 0x00000054ff54723e */ /* 0x000fe200000000ff */
[----:B0-----:R-:W-:Y:S01]  /*5f20*/  @P5 IMAD.MOV.U32 R4, RZ, RZ, R8 ;  /* 0x000000ffff045224 */ /* 0x001fe200078e0008 */
[----:B------:R-:W-:Y:S01]  /*5f30*/  F2FP.F16.F32.PACK_AB R85, RZ, R85 ;  /* 0x00000055ff55723e */ /* 0x000fe200000000ff */
[----:B------:R-:W-:Y:S01]  /*5f40*/  @P5 IMAD.MOV.U32 R5, RZ, RZ, R9 ;  /* 0x000000ffff055224 */ /* 0x000fe200078e0009 */
[----:B------:R-:W-:-:S02]  /*5f50*/  F2FP.F16.F32.PACK_AB R86, RZ, R86 ;  /* 0x00000056ff56723e */ /* 0x000fc400000000ff */
[----:B------:R-:W-:Y:S02]  /*5f60*/  F2FP.F16.F32.PACK_AB R87, RZ, R87 ;  /* 0x00000057ff57723e */ /* 0x000fe400000000ff */
[----:B------:R0:W-:Y:S01]  /*5f70*/  @P5 STG.E.U16 desc[UR38][R4.64+0xd2], R79 ;  /* 0x0000d24f04005986 */ /* 0x0001e2000c101526 */
[C---:B------:R-:W-:Y:S02]  /*5f80*/  ISETP.GT.AND P5, PT, R3.reuse, RZ, P3 ;  /* 0x000000ff0300720c */ /* 0x040fe40001fa4270 */
[----:B------:R-:W-:-:S11]  /*5f90*/  ISETP.GT.AND P3, PT, R3, 0x8, P3 ;  /* 0x000000080300780c */ /* 0x000fd60001f64270 */
[----:B0-----:R-:W-:Y:S02]  /*5fa0*/  @P5 IMAD.MOV.U32 R4, RZ, RZ, R6 ;  /* 0x000000ffff045224 */ /* 0x001fe400078e0006 */
[----:B------:R-:W-:-:S05]  /*5fb0*/  @P5 IMAD.MOV.U32 R5, RZ, RZ, R7 ;  /* 0x000000ffff055224 */ /* 0x000fca00078e0007 */
[----:B------:R0:W-:Y:S01]  /*5fc0*/  @P5 STG.E.U16 desc[UR38][R4.64+0xe0], R80 ;  /* 0x0000e05004005986 */ /* 0x0001e2000c101526 */
[C---:B------:R-:W-:Y:S02]  /*5fd0*/  ISETP.GT.AND P5, PT, R3.reuse, RZ, P0 ;  /* 0x000000ff0300720c */ /* 0x040fe400007a4270 */
[----:B------:R-:W-:Y:S01]  /*5fe0*/  ISETP.GT.AND P0, PT, R3, 0x8, P0 ;  /* 0x000000080300780c */ /* 0x000fe20000704270 */
[----:B0-----:R-:W-:Y:S02]  /*5ff0*/  @P4 IMAD.MOV.U32 R4, RZ, RZ, R6 ;  /* 0x000000ffff044224 */ /* 0x001fe400078e0006 */
[----:B------:R-:W-:-:S05]  /*6000*/  @P4 IMAD.MOV.U32 R5, RZ, RZ, R7 ;  /* 0x000000ffff054224 */ /* 0x000fca00078e0007 */
[----:B------:R0:W-:Y:S01]  /*6010*/  @P4 STG.E.U16 desc[UR38][R4.64+0xe2], R81 ;  /* 0x0000e25104004986 */ /* 0x0001e2000c101526 */
[C---:B------:R-:W-:Y:S02]  /*6020*/  ISETP.GT.AND P4, PT, R3.reuse, RZ, P1 ;  /* 0x000000ff0300720c */ /* 0x040fe40000f84270 */
[----:B------:R-:W-:Y:S01]  /*6030*/  ISETP.GT.AND P1, PT, R3, 0x8, P1 ;  /* 0x000000080300780c */ /* 0x000fe20000f24270 */
[----:B0-----:R-:W-:Y:S02]  /*6040*/  @P3 IMAD.MOV.U32 R4, RZ, RZ, R8 ;  /* 0x000000ffff043224 */ /* 0x001fe400078e0008 */
[----:B------:R-:W-:-:S05]  /*6050*/  @P3 IMAD.MOV.U32 R5, RZ, RZ, R9 ;  /* 0x000000ffff053224 */ /* 0x000fca00078e0009 */
[----:B------:R0:W-:Y:S02]  /*6060*/  @P3 STG.E.U16 desc[UR38][R4.64+0xe0], R82 ;  /* 0x0000e05204003986 */ /* 0x0001e4000c101526 */
[----:B0-----:R-:W-:Y:S02]  /*6070*/  @P2 IMAD.MOV.U32 R4, RZ, RZ, R8 ;  /* 0x000000ffff042224 */ /* 0x001fe400078e0008 */
[----:B------:R-:W-:-:S05]  /*6080*/  @P2 IMAD.MOV.U32 R5, RZ, RZ, R9 ;  /* 0x000000ffff052224 */ /* 0x000fca00078e0009 */
[----:B------:R0:W-:Y:S02]  /*6090*/  @P2 STG.E.U16 desc[UR38][R4.64+0xe2], R83 ;  /* 0x0000e25304002986 */ /* 0x0001e4000c101526 */
[----:B0-----:R-:W-:Y:S02]  /*60a0*/  @P4 IMAD.MOV.U32 R4, RZ, RZ, R6 ;  /* 0x000000ffff044224 */ /* 0x001fe400078e0006 */
[----:B------:R-:W-:-:S05]  /*60b0*/  @P4 IMAD.MOV.U32 R5, RZ, RZ, R7 ;  /* 0x000000ffff054224 */ /* 0x000fca00078e0007 */
[----:B------:R0:W-:Y:S04]  /*60c0*/  @P4 STG.E.U16 desc[UR38][R4.64+0xf0], R84 ;  /* 0x0000f05404004986 */ /* 0x0001e8000c101526 */
[----:B------:R1:W-:Y:S01]  /*60d0*/  @P5 STG.E.U16 desc[UR38][R6.64+0xf2], R85 ;  /* 0x0000f25506005986 */ /* 0x0003e2000c101526 */
[----:B0-----:R-:W-:Y:S02]  /*60e0*/  @P1 IMAD.MOV.U32 R4, RZ, RZ, R8 ;  /* 0x000000ffff041224 */ /* 0x001fe400078e0008 */
[----:B------:R-:W-:-:S05]  /*60f0*/  @P1 IMAD.MOV.U32 R5, RZ, RZ, R9 ;  /* 0x000000ffff051224 */ /* 0x000fca00078e0009 */
[----:B------:R1:W-:Y:S04]  /*6100*/  @P1 STG.E.U16 desc[UR38][R4.64+0xf0], R86 ;  /* 0x0000f05604001986 */ /* 0x0003e8000c101526 */
[----:B------:R1:W-:Y:S02]  /*6110*/  @P0 STG.E.U16 desc[UR38][R8.64+0xf2], R87 ;  /* 0x0000f25708000986 */ /* 0x0003e4000c101526 */
.L_x_158:
[----:B------:R-:W-:Y:S05]  /*6120*/  BSYNC B0 ;  /* 0x0000000000007941 */ /* 0x000fea0003800000 */
.L_x_32:
[----:B------:R-:W-:Y:S01]  /*6130*/  IADD3 R16, P0, R16, UR36, RZ ;  /* 0x0000002410107c10 */ /* 0x000fe2000ff1e0ff */
[----:B------:R-:W-:Y:S01]  /*6140*/  ULDC.64 UR4, c[0x0][0x650] ;  /* 0x0001940000047ab9 */ /* 0x000fe20000000a00 */
[----:B------:R-:W-:Y:S01]  /*6150*/  PRMT R3, RZ, 0x7610, R3 ;  /* 0x00007610ff037816 */ /* 0x000fe20000000003 */
[----:B------:R-:W-:Y:S01]  /*6160*/  IMAD.MOV.U32 R100, RZ, RZ, -0x1 ;  /* 0xffffffffff647424 */ /* 0x000fe200078e00ff */
[----:B------:R-:W-:Y:S01]  /*6170*/  IADD3.X R17, R17, UR42, RZ, P0, !PT ;  /* 0x0000002a11117c10 */ /* 0x000fe200087fe4ff */
[----:B------:R-:W-:Y:S01]  /*6180*/  IMAD.MOV.U32 R101, RZ, RZ, -0x1 ;  /* 0xffffffffff657424 */ /* 0x000fe200078e00ff */
[----:B------:R-:W-:-:S04]  /*6190*/  ISETP.GE.U32.AND P0, PT, R16, UR4, PT ;  /* 0x0000000410007c0c */ /* 0x000fc8000bf06070 */
[----:B------:R-:W-:-:S13]  /*61a0*/  ISETP.GE.U32.AND.EX P0, PT, R17, UR5, PT, P0 ;  /* 0x0000000511007c0c */ /* 0x000fda000bf06100 */
[----:B------:R-:W-:Y:S05]  /*61b0*/  @P0 BRA `(.L_x_159) ;  /* 0x00000004004c0947 */ /* 0x000fea0003800000 */
[----:B------:R-:W0:Y:S01]  /*61c0*/  LDC.64 R10, c[0x0][0x628] ;  /* 0x00018a00ff0a7b82 */ /* 0x000e220000000a00 */
[----:B---3--:R-:W3:Y:S01]  /*61d0*/  S2R R12, SR_CTAID.X ;  /* 0x00000000000c7919 */ /* 0x008ee20000002500 */
[----:B-12-4-:R-:W-:Y:S02]  /*61e0*/  IMAD.MOV.U32 R8, RZ, RZ, R16 ;  /* 0x000000ffff087224 */ /* 0x016fe400078e0010 */
[----:B------:R-:W-:Y:S01]  /*61f0*/  IMAD.MOV.U32 R9, RZ, RZ, R17 ;  /* 0x000000ffff097224 */ /* 0x000fe200078e0011 */
[----:B------:R-:W1:Y:S03]  /*6200*/  S2R R20, SR_CTAID.Y ;  /* 0x0000000000147919 */ /* 0x000e660000002600 */
[----:B------:R-:W2:Y:S08]  /*6210*/  LDC R0, c[0x0][0x630] ;  /* 0x00018c00ff007b82 */ /* 0x000eb00000000800 */
[----:B------:R-:W4:Y:S01]  /*6220*/  LDC.64 R14, c[0x0][0x620] ;  /* 0x00018800ff0e7b82 */ /* 0x000f220000000a00 */
[----:B0-----:R-:W-:-:S04]  /*6230*/  ISETP.NE.U32.AND P0, PT, R10, RZ, PT ;  /* 0x000000ff0a00720c */ /* 0x001fc80003f05070 */
[----:B------:R-:W-:-:S13]  /*6240*/  ISETP.NE.AND.EX P0, PT, R11, RZ, PT, P0 ;  /* 0x000000ff0b00720c */ /* 0x000fda0003f05300 */
[----:B-1234-:R-:W-:Y:S05]  /*6250*/  @!P0 BRA `(.L_x_160) ;  /* 0x0000000000288947 */ /* 0x01efea0003800000 */
        /* <DEDUP_REMOVED lines=10> */
.L_x_160:
[-CC-:B------:R-:W-:Y:S01]  /*6300*/  SHF.R.U64 R101, R8, R0.reuse, R9.reuse ;  /* 0x0000000008657219 */ /* 0x180fe20000001209 */
[----:B------:R-:W0:Y:S01]  /*6310*/  LDC.64 R26, c[0x0][0x640] ;  /* 0x00019000ff1a7b82 */ /* 0x000e220000000a00 */
[----:B------:R-:W-:Y:S01]  /*6320*/  SHF.R.U32.HI R0, RZ, R0, R9 ;  /* 0x00000000ff007219 */ /* 0x000fe20000011609 */
[----:B------:R-:W-:Y:S01]  /*6330*/  ULDC UR4, c[0x0][0x150] ;  /* 0x0000540000047ab9 */ /* 0x000fe20000000800 */
[----:B------:R-:W-:Y:S02]  /*6340*/  IADD3 R3, P0, RZ, -R101, RZ ;  /* 0x80000065ff037210 */ /* 0x000fe40007f1e0ff */
[----:B------:R-:W-:-:S03]  /*6350*/  I2FP.F32.U32 R7, R12 ;  /* 0x0000000c00077245 */ /* 0x000fc60000201000 */
[----:B------:R-:W1:Y:S01]  /*6360*/  LDC R6, c[0x0][0x618] ;  /* 0x00018600ff067b82 */ /* 0x000e620000000800 */
[----:B------:R-:W-:Y:S02]  /*6370*/  IMAD.X R5, RZ, RZ, ~R0, P0 ;  /* 0x000000ffff057224 */ /* 0x000fe400000e0e00 */
[----:B------:R-:W-:Y:S01]  /*6380*/  FMUL R7, R7, UR4 ;  /* 0x0000000407077c20 */ /* 0x000fe20008400000 */
[----:B------:R-:W-:Y:S01]  /*6390*/  ULDC UR4, c[0x0][0x154] ;  /* 0x0000550000047ab9 */ /* 0x000fe20000000800 */
[-C--:B------:R-:W-:Y:S02]  /*63a0*/  IMAD R0, R5, R14.reuse, RZ ;  /* 0x0000000e05007224 */ /* 0x080fe400078e02ff */
[C---:B------:R-:W-:Y:S01]  /*63b0*/  IMAD.WIDE.U32 R4, R3.reuse, R14, R16 ;  /* 0x0000000e03047225 */ /* 0x040fe200078e0010 */
[----:B------:R-:W2:Y:S01]  /*63c0*/  LDC R8, c[0x0][0x608] ;  /* 0x00018200ff087b82 */ /* 0x000ea20000000800 */
[----:B------:R-:W3:Y:S02]  /*63d0*/  F2I.U32.TRUNC.NTZ R7, R7 ;  /* 0x0000000700077305 */ /* 0x000ee4000020f000 */
[----:B------:R-:W-:Y:S01]  /*63e0*/  IMAD R3, R3, R15, R0 ;  /* 0x0000000f03037224 */ /* 0x000fe200078e0200 */
[----:B------:R-:W-:-:S03]  /*63f0*/  I2FP.F32.U32 R0, R20 ;  /* 0x0000001400007245 */ /* 0x000fc60000201000 */
[----:B------:R-:W-:Y:S01]  /*6400*/  IMAD.IADD R3, R5, 0x1, R3 ;  /* 0x0000000105037824 */ /* 0x000fe200078e0203 */
[----:B------:R-:W4:Y:S01]  /*6410*/  LDC R11, c[0x0][0x658] ;  /* 0x00019600ff0b7b82 */ /* 0x000f220000000800 */
[----:B0-----:R-:W-:-:S04]  /*6420*/  ISETP.NE.U32.AND P0, PT, R26, RZ, PT ;  /* 0x000000ff1a00720c */ /* 0x001fc80003f05070 */
[----:B------:R-:W-:-:S03]  /*6430*/  ISETP.NE.AND.EX P0, PT, R27, RZ, PT, P0 ;  /* 0x000000ff1b00720c */ /* 0x000fc60003f05300 */
[----:B------:R-:W0:Y:S01]  /*6440*/  LDC R9, c[0x0][0x144] ;  /* 0x00005100ff097b82 */ /* 0x000e220000000800 */
[-C--:B-1----:R-:W-:Y:S01]  /*6450*/  SHF.R.U64 R10, R4, R6.reuse, R3 ;  /* 0x00000006040a7219 */ /* 0x082fe20000001203 */
[----:B---3--:R-:W-:Y:S01]  /*6460*/  IMAD.MOV R7, RZ, RZ, -R7 ;  /* 0x000000ffff077224 */ /* 0x008fe200078e0a07 */
[----:B------:R-:W-:Y:S01]  /*6470*/  SHF.R.U32.HI R3, RZ, R6, R3 ;  /* 0x00000006ff037219 */ /* 0x000fe20000011603 */
[----:B------:R-:W-:-:S04]  /*6480*/  FMUL R6, R0, UR4 ;  /* 0x0000000400067c20 */ /* 0x000fc80008400000 */
[----:B------:R-:W1:Y:S01]  /*6490*/  LDC R21, c[0x0][0x148] ;  /* 0x00005200ff157b82 */ /* 0x000e620000000800 */
[----:B------:R3:W0:Y:S01]  /*64a0*/  F2I.U32.TRUNC.NTZ R14, R6 ;  /* 0x00000006000e7305 */ /* 0x000622000020f000 */
[-CC-:B--2---:R-:W-:Y:S02]  /*64b0*/  SHF.R.U64 R13, R10, R8.reuse, R3.reuse ;  /* 0x000000080a0d7219 */ /* 0x184fe40000001203 */
[----:B------:R-:W-:-:S04]  /*64c0*/  SHF.R.U32.HI R0, RZ, R8, R3 ;  /* 0x00000008ff007219 */ /* 0x000fc80000011603 */
[----:B-----5:R-:W2:Y:S01]  /*64d0*/  LDC R24, c[0x0][0x648] ;  /* 0x00019200ff187b82 */ /* 0x020ea20000000800 */
[-CC-:B----4-:R-:W-:Y:S02]  /*64e0*/  SHF.R.U64 R15, R13, R11.reuse, R0.reuse ;  /* 0x0000000b0d0f7219 */ /* 0x190fe40000001200 */
[----:B------:R-:W-:-:S03]  /*64f0*/  SHF.R.U32.HI R5, RZ, R11, R0 ;  /* 0x0000000bff057219 */ /* 0x000fc60000011600 */
[----:B------:R-:W-:Y:S02]  /*6500*/  IMAD.MOV.U32 R4, RZ, RZ, R15 ;  /* 0x000000ffff047224 */ /* 0x000fe400078e000f */
[----:B------:R-:W4:Y:S01]  /*6510*/  LDC R28, c[0x0][0x638] ;  /* 0x00018e00ff1c7b82 */ /* 0x000f220000000800 */
[----:B0-----:R-:W-:-:S07]  /*6520*/  IMAD R25, R9, R7, R12 ;  /* 0x0000000709197224 */ /* 0x001fce00078e020c */
[----:B------:R-:W0:Y:S08]  /*6530*/  LDC R29, c[0x0][0x610] ;  /* 0x00018400ff1d7b82 */ /* 0x000e300000000800 */
[----:B------:R-:W0:Y:S01]  /*6540*/  LDC R30, c[0x0][0x600] ;  /* 0x00018000ff1e7b82 */ /* 0x000e220000000800 */
[----:B-123--:R-:W-:Y:S05]  /*6550*/  @!P0 BRA `(.L_x_161) ;  /* 0x0000000000288947 */ /* 0x00efea0003800000 */
[----:B------:R-:W1:Y:S02]  /*6560*/  LDC R0, c[0x0][0x64c] ;  /* 0x00019300ff007b82 */ /* 0x000e640000000800 */
[----:B-1----:R-:W-:-:S05]  /*6570*/  IADD3 R3, P0, R15, R0, RZ ;  /* 0x000000000f037210 */ /* 0x002fca0007f1e0ff */
        /* <DEDUP_REMOVED lines=8> */
.L_x_161:
[----:B------:R-:W-:Y:S01]  /*6600*/  ISETP.NE.AND P0, PT, R2, 0x1, PT ;  /* 0x000000010200780c */ /* 0x000fe20003f05270 */
[----:B------:R-:W-:Y:S01]  /*6610*/  IMAD.MOV R14, RZ, RZ, -R14 ;  /* 0x000000ffff0e7224 */ /* 0x000fe200078e0a0e */
[----:B------:R-:W-:Y:S02]  /*6620*/  SHF.R.U64 R3, R4, R24, R5 ;  /* 0x0000001804037219 */ /* 0x000fe40000001205 */
[----:B------:R-:W-:Y:S02]  /*6630*/  LOP3.LUT R0, R13, R98, RZ, 0xc0, !PT ;  /* 0x000000620d007212 */ /* 0x000fe400078ec0ff */
[----:B------:R-:W-:Y:S01]  /*6640*/  LOP3.LUT R10, R10, R97, RZ, 0xc0, !PT ;  /* 0x000000610a0a7212 */ /* 0x000fe200078ec0ff */
[----:B------:R-:W-:Y:S02]  /*6650*/  IMAD.MOV R4, RZ, RZ, -R3 ;  /* 0x000000ffff047224 */ /* 0x000fe400078e0a03 */
[----:B------:R-:W-:Y:S02]  /*6660*/  IMAD R0, R93, R3, R0 ;  /* 0x000000035d007224 */ /* 0x000fe400078e0200 */
[----:B----4-:R-:W-:-:S02]  /*6670*/  IMAD R3, R4, R28, R15 ;  /* 0x0000001c04037224 */ /* 0x010fc400078e020f */
[----:B------:R-:W-:Y:S02]  /*6680*/  @P0 IMAD R25, R21, R14, R20 ;  /* 0x0000000e15190224 */ /* 0x000fe400078e0214 */
[----:B0-----:R-:W-:Y:S02]  /*6690*/  IMAD R5, R3, R30, R10 ;  /* 0x0000001e03057224 */ /* 0x001fe400078e020a */
[----:B------:R-:W-:Y:S02]  /*66a0*/  IMAD R0, R0, R29, R25 ;  /* 0x0000001d00007224 */ /* 0x000fe400078e0219 */
[----:B------:R-:W-:-:S03]  /*66b0*/  IMAD.MOV.U32 R4, RZ, RZ, 0x1 ;  /* 0x00000001ff047424 */ /* 0x000fc600078e00ff */
[----:B------:R-:W-:Y:S02]  /*66c0*/  SEL R100, R5, R0, !P0 ;  /* 0x0000000005647207 */ /* 0x000fe40004000000 */
[----:B------:R-:W-:Y:S02]  /*66d0*/  PRMT R3, R4, 0x7610, R3 ;  /* 0x0000761004037816 */ /* 0x000fe40000000003 */
[----:B------:R-:W-:-:S07]  /*66e0*/  SEL R0, R0, R5, !P0 ;  /* 0x0000000500007207 */ /* 0x000fce0004000000 */
.L_x_159:
[----:B------:R-:W-:Y:S01]  /*66f0*/  UIADD3 UR41, UR43, UR41, URZ ;  /* 0x000000292b297290 */ /* 0x000fe2000fffe03f */
[----:B------:R-:W-:Y:S01]  /*6700*/  LOP3.LUT P0, RZ, R3, 0xff, RZ, 0xc0, !PT ;  /* 0x000000ff03ff7812 */ /* 0x000fe2000780c0ff */
[----:B------:R-:W-:Y:S02]  /*6710*/  IMAD.MOV.U32 R103, RZ, RZ, R0 ;  /* 0x000000ffff677224 */ /* 0x000fe400078e0000 */
[----:B------:R-:W-:Y:S02]  /*6720*/  USHF.R.U32.HI UR4, URZ, 0x1, UR41 ;  /* 0x000000013f047899 */ /* 0x000fe40008011629 */
[----:B------:R-:W-:Y:S02]  /*6730*/  UISETP.GT.U32.AND UP1, UPT, UR41, 0x1, UPT ;  /* 0x000000012900788c */ /* 0x000fe4000bf24070 */
[----:B------:R-:W-:Y:S02]  /*6740*/  ULOP3.LUT UR4, UR4, 0x1, URZ, 0xc0, !UPT ;  /* 0x0000000104047892 */ /* 0x000fe4000f8ec03f */
[----:B------:R-:W-:-:S02]  /*6750*/  UISETP.LT.U32.AND UP1, UPT, UR43, 0x2, UP1 ;  /* 0x000000022b00788c */ /* 0x000fc40008f21070 */
[----:B------:R-:W-:Y:S02]  /*6760*/  UISETP.NE.U32.AND UP0, UPT, UR4, 0x1, UPT ;  /* 0x000000010400788c */ /* 0x000fe4000bf05070 */
[----:B------:R-:W-:Y:S02]  /*6770*/  USEL UR5, URZ, 0x1, !UP1 ;  /* 0x000000013f057887 */ /* 0x000fe4000c800000 */
[----:B------:R-:W-:Y:S02]  /*6780*/  UISETP.GT.U32.AND UP0, UPT, UR43, 0x1, !UP0 ;  /* 0x000000012b00788c */ /* 0x000fe4000c704070 */
[----:B------:R-:W-:Y:S02]  /*6790*/  ULOP3.LUT UR41, UR41, 0x1, URZ, 0xc0, !UPT ;  /* 0x0000000129297892 */ /* 0x000fe4000f8ec03f */
[----:B------:R-:W-:-:S04]  /*67a0*/  USEL UR4, URZ, 0x1, !UP0 ;  /* 0x000000013f047887 */ /* 0x000fc8000c000000 */
[----:B------:R-:W-:Y:S01]  /*67b0*/  ULOP3.LUT UR40, UR4, UR40, UR5, 0x96, !UPT ;  /* 0x0000002804287292 */ /* 0x000fe2000f8e9605 */
[----:B------:R-:W-:Y:S11]  /*67c0*/  @P0 BRA `(.L_x_162) ;  /* 0xffffffac001c0947 */ /* 0x000ff6000383ffff */
[----:B------:R-:W-:Y:S05]  /*67d0*/  EXIT ;  /* 0x000000000000794d */ /* 0x000fea0003800000 */
.L_x_7:
        /* <DEDUP_REMOVED lines=26> */
.L_x_164:
[----:B------:R-:W0:Y:S01]  /*6980*/  LDC.64 R28, c[0x0][0x640] ;  /* 0x00019000ff1c7b82 */ /* 0x000e220000000a00 */
[-CC-:B------:R-:W-:Y:S01]  /*6990*/  SHF.R.U64 R21, R14, R6.reuse, R15.reuse ;  /* 0x000000060e157219 */ /* 0x180fe2000000120f */
[----:B------:R-:W-:Y:S01]  /*69a0*/  IMAD.MOV.U32 R30, RZ, RZ, 0x1 ;  /* 0x00000001ff1e7424 */ /* 0x000fe200078e00ff */
[----:B------:R-:W-:Y:S02]  /*69b0*/  SHF.R.U32.HI R6, RZ, R6, R15 ;  /* 0x00000006ff067219 */ /* 0x000fe4000001160f */
[----:B------:R-:W-:-:S03]  /*69c0*/  IADD3 R13, P0, RZ, -R21, RZ ;  /* 0x80000015ff0d7210 */ /* 0x000fc60007f1e0ff */
[----:B------:R-:W1:Y:S02]  /*69d0*/  LDC R12, c[0x0][0x618] ;  /* 0x00018600ff0c7b82 */ /* 0x000e640000000800 */
[----:B------:R-:W-:-:S04]  /*69e0*/  IMAD.X R9, RZ, RZ, ~R6, P0 ;  /* 0x000000ffff097224 */ /* 0x000fc800000e0e06 */
[-C--:B------:R-:W-:Y:S02]  /*69f0*/  IMAD R6, R9, R24.reuse, RZ ;  /* 0x0000001809067224 */ /* 0x080fe400078e02ff */
[----:B------:R-:W2:Y:S01]  /*6a00*/  LDC R14, c[0x0][0x608] ;  /* 0x00018200ff0e7b82 */ /* 0x000ea20000000800 */
[----:B------:R-:W-:-:S04]  /*6a10*/  IMAD.WIDE.U32 R8, R13, R24, R16 ;  /* 0x000000180d087225 */ /* 0x000fc800078e0010 */
[----:B------:R-:W-:-:S03]  /*6a20*/  IMAD R13, R13, R25, R6 ;  /* 0x000000190d0d7224 */ /* 0x000fc600078e0206 */
[----:B------:R-:W3:Y:S01]  /*6a30*/  LDC R27, c[0x0][0x658] ;  /* 0x00019600ff1b7b82 */ /* 0x000ee20000000800 */
[----:B------:R-:W-:Y:S01]  /*6a40*/  IMAD.IADD R9, R9, 0x1, R13 ;  /* 0x0000000109097824 */ /* 0x000fe200078e020d */
[----:B0-----:R-:W-:-:S04]  /*6a50*/  ISETP.NE.U32.AND P0, PT, R28, RZ, PT ;  /* 0x000000ff1c00720c */ /* 0x001fc80003f05070 */
[----:B------:R-:W-:Y:S02]  /*6a60*/  ISETP.NE.AND.EX P0, PT, R29, RZ, PT, P0 ;  /* 0x000000ff1d00720c */ /* 0x000fe40003f05300 */
[----:B------:R-:W0:Y:S01]  /*6a70*/  LDC R22, c[0x0][0x600] ;  /* 0x00018000ff167b82 */ /* 0x000e220000000800 */
[-CC-:B-1----:R-:W-:Y:S01]  /*6a80*/  SHF.R.U64 R10, R8, R12.reuse, R9.reuse ;  /* 0x0000000c080a7219 */ /* 0x182fe20000001209 */
[----:B------:R-:W-:Y:S01]  /*6a90*/  IMAD.MOV.U32 R8, RZ, RZ, -0x1 ;  /* 0xffffffffff087424 */ /* 0x000fe200078e00ff */
[----:B------:R-:W-:-:S05]  /*6aa0*/  SHF.R.U32.HI R9, RZ, R12, R9 ;  /* 0x0000000cff097219 */ /* 0x000fca0000011609 */
[----:B------:R-:W1:Y:S01]  /*6ab0*/  LDC R24, c[0x0][0x648] ;  /* 0x00019200ff187b82 */ /* 0x000e620000000800 */
[-CC-:B--2---:R-:W-:Y:S02]  /*6ac0*/  SHF.R.U64 R23, R10, R14.reuse, R9.reuse ;  /* 0x0000000e0a177219 */ /* 0x184fe40000001209 */
[----:B------:R-:W-:-:S05]  /*6ad0*/  SHF.R.U32.HI R6, RZ, R14, R9 ;  /* 0x0000000eff067219 */ /* 0x000fca0000011609 */
[----:B------:R-:W2:Y:S01]  /*6ae0*/  LDC R26, c[0x0][0x638] ;  /* 0x00018e00ff1a7b82 */ /* 0x000ea20000000800 */
[-C--:B---3--:R-:W-:Y:S02]  /*6af0*/  SHF.L.U32 R8, R8, R27.reuse, RZ ;  /* 0x0000001b08087219 */ /* 0x088fe400000006ff */
[-CC-:B------:R-:W-:Y:S02]  /*6b00*/  SHF.R.U64 R25, R23, R27.reuse, R6.reuse ;  /* 0x0000001b17197219 */ /* 0x180fe40000001206 */
[----:B------:R-:W-:Y:S02]  /*6b10*/  LOP3.LUT R32, RZ, R8, RZ, 0x33, !PT ;  /* 0x00000008ff207212 */ /* 0x000fe400078e33ff */
[----:B------:R-:W-:Y:S01]  /*6b20*/  SHF.R.U32.HI R9, RZ, R27, R6 ;  /* 0x0000001bff097219 */ /* 0x000fe20000011606 */
[----:B------:R-:W3:Y:S01]  /*6b30*/  LDC R31, c[0x0][0x610] ;  /* 0x00018400ff1f7b82 */ /* 0x000ee20000000800 */
[----:B------:R-:W-:Y:S01]  /*6b40*/  IMAD.MOV.U32 R8, RZ, RZ, R25 ;  /* 0x000000ffff087224 */ /* 0x000fe200078e0019 */
[----:B------:R-:W-:Y:S06]  /*6b50*/  @!P0 BRA `(.L_x_165) ;  /* 0x0000000000288947 */ /* 0x000fec0003800000 */
        /* <DEDUP_REMOVED lines=10> */
.L_x_165:
[----:B------:R-:W-:Y:S02]  /*6c00*/  ISETP.NE.AND P0, PT, R2, 0x1, PT ;  /* 0x000000010200780c */ /* 0x000fe40003f05270 */
[----:B-1----:R-:W-:Y:S01]  /*6c10*/  SHF.R.U64 R6, R8, R24, R9 ;  /* 0x0000001808067219 */ /* 0x002fe20000001209 */
[----:B0-----:R-:W-:Y:S01]  /*6c20*/  VIADD R9, R22, 0xffffffff ;  /* 0xffffffff16097836 */ /* 0x001fe20000000000 */
[----:B------:R-:W-:Y:S02]  /*6c30*/  SHF.L.U32 R30, R30, R27, RZ ;  /* 0x0000001b1e1e7219 */ /* 0x000fe400000006ff */
[----:B------:R-:W-:Y:S01]  /*6c40*/  LOP3.LUT R5, R23, R32, RZ, 0xc0, !PT ;  /* 0x0000002017057212 */ /* 0x000fe200078ec0ff */
[----:B------:R-:W-:-:S04]  /*6c50*/  IMAD.MOV R8, RZ, RZ, -R6 ;  /* 0x000000ffff087224 */ /* 0x000fc800078e0a06 */
[----:B------:R-:W-:Y:S01]  /*6c60*/  IMAD R6, R30, R6, R5 ;  /* 0x000000061e067224 */ /* 0x000fe200078e0205 */
[----:B------:R-:W-:Y:S01]  /*6c70*/  LOP3.LUT R5, R10, R9, RZ, 0xc0, !PT ;  /* 0x000000090a057212 */ /* 0x000fe200078ec0ff */
[----:B------:R-:W-:Y:S02]  /*6c80*/  @P0 IMAD R3, R7, R20, R4 ;  /* 0x0000001407030224 */ /* 0x000fe400078e0204 */
[----:B--2---:R-:W-:Y:S02]  /*6c90*/  IMAD R4, R8, R26, R25 ;  /* 0x0000001a08047224 */ /* 0x004fe400078e0219 */
[----:B---3--:R-:W-:Y:S02]  /*6ca0*/  IMAD R3, R6, R31, R3 ;  /* 0x0000001f06037224 */ /* 0x008fe400078e0203 */
[----:B------:R-:W-:Y:S02]  /*6cb0*/  IMAD R4, R4, R22, R5 ;  /* 0x0000001604047224 */ /* 0x000fe400078e0205 */
[----:B------:R-:W-:-:S02]  /*6cc0*/  IMAD.MOV.U32 R8, RZ, RZ, 0x1 ;  /* 0x00000001ff087424 */ /* 0x000fc400078e00ff */
[----:B------:R-:W-:Y:S01]  /*6cd0*/  IMAD.MOV.U32 R6, RZ, RZ, R21 ;  /* 0x000000ffff067224 */ /* 0x000fe200078e0015 */
[----:B------:R-:W-:Y:S02]  /*6ce0*/  SEL R19, R4, R3, !P0 ;  /* 0x0000000304137207 */ /* 0x000fe40004000000 */
[----:B------:R-:W-:-:S07]  /*6cf0*/  SEL R13, R3, R4, !P0 ;  /* 0x00000004030d7207 */ /* 0x000fce0004000000 */
.L_x_163:
[----:B------:R-:W-:-:S08]  /*6d00*/  NOP ;  /* 0x0000000000007918 */ /* 0x000fd00000000000 */
[----:B------:R-:W0:-:S00]  /*6d10*/  USETMAXREG.DEALLOC.CTAPOOL 0x28 ;  /* 0x00000028000079c8 */ /* 0x000e0000080e0500 */
[----:B0-----:R-:W-:-:S13]  /*6d20*/  ISETP.NE.AND P0, PT, R0, RZ, PT ;  /* 0x000000ff0000720c */ /* 0x001fda0003f05270 */
[----:B------:R-:W-:Y:S05]  /*6d30*/  @P0 EXIT ;  /* 0x000000000000094d */ /* 0x000fea0003800000 */
[----:B------:R-:W-:Y:S01]  /*6d40*/  LOP3.LUT P0, RZ, R8, 0xff, RZ, 0xc0, !PT ;  /* 0x000000ff08ff7812 */ /* 0x000fe2000780c0ff */
[----:B------:R-:W-:Y:S02]  /*6d50*/  IMAD.MOV.U32 R10, RZ, RZ, 0x1 ;  /* 0x00000001ff0a7424 */ /* 0x000fe400078e00ff */
[----:B------:R-:W-:-:S10]  /*6d60*/  IMAD.MOV.U32 R9, RZ, RZ, RZ ;  /* 0x000000ffff097224 */ /* 0x000fd400078e00ff */
[----:B------:R-:W-:Y:S05]  /*6d70*/  @!P0 BRA `(.L_x_166) ;  /* 0x0000000c006c8947 */ /* 0x000fea0003800000 */
[----:B------:R-:W0:Y:S01]  /*6d80*/  LDC R0, c[0x0][0x28c] ;  /* 0x0000a300ff007b82 */ /* 0x000e220000000800 */
[----:B------:R-:W-:Y:S01]  /*6d90*/  UMOV UR10, 0x1 ;  /* 0x00000001000a7882 */ /* 0x000fe20000000000 */
[----:B------:R-:W-:Y:S01]  /*6da0*/  ULDC UR5, c[0x0][0x658] ;  /* 0x0001960000057ab9 */ /* 0x000fe20000000800 */
[----:B------:R-:W-:Y:S01]  /*6db0*/  UMOV UR7, 0xffffffff ;  /* 0xffffffff00077882 */ /* 0x000fe20000000000 */
[----:B------:R-:W-:Y:S01]  /*6dc0*/  BSSY B0, `(.L_x_166) ;  /* 0x00000d6000007945 */ /* 0x000fe20003800000 */
[----:B------:R-:W-:Y:S01]  /*6dd0*/  USHF.L.U32 UR7, UR7, UR5, URZ ;  /* 0x0000000507077299 */ /* 0x000fe2000800063f */
[----:B------:R-:W-:Y:S01]  /*6de0*/  LOP3.LUT R12, R18, 0x2, RZ, 0xfc, !PT ;  /* 0x00000002120c7812 */ /* 0x000fe200078efcff */
[----:B------:R-:W-:Y:S01]  /*6df0*/  IMAD.MOV.U32 R10, RZ, RZ, 0x1 ;  /* 0x00000001ff0a7424 */ /* 0x000fe200078e00ff */
[----:B------:R-:W1:Y:S01]  /*6e00*/  S2UR UR9, SR_CgaCtaId ;  /* 0x00000000000979c3 */ /* 0x000e620000008800 */
[----:B------:R-:W-:Y:S01]  /*6e10*/  IMAD.MOV.U32 R9, RZ, RZ, RZ ;  /* 0x000000ffff097224 */ /* 0x000fe200078e00ff */
[----:B------:R-:W-:Y:S01]  /*6e20*/  ULDC UR4, c[0x0][0x600] ;  /* 0x0001800000047ab9 */ /* 0x000fe20000000800 */
[----:B------:R-:W-:Y:S01]  /*6e30*/  UMOV UR14, 0x55 ;  /* 0x00000055000e7882 */ /* 0x000fe20000000000 */
[----:B------:R-:W-:-:S02]  /*6e40*/  UIADD3 UR4, UR4, -0x1, URZ ;  /* 0xffffffff04047890 */ /* 0x000fc4000fffe03f */
[----:B------:R-:W-:Y:S02]  /*6e50*/  USHF.L.U32 UR5, UR10, UR5, URZ ;  /* 0x000000050a057299 */ /* 0x000fe4000800063f */
[----:B------:R-:W-:Y:S01]  /*6e60*/  ULOP3.LUT UR7, URZ, UR7, URZ, 0x33, !UPT ;  /* 0x000000073f077292 */ /* 0x000fe2000f8e333f */
[----:B------:R-:W-:Y:S01]  /*6e70*/  ULDC.64 UR24, c[0x0][0x198] ;  /* 0x0000660000187ab9 */ /* 0x000fe20000000a00 */
[----:B0-----:R-:W-:-:S05]  /*6e80*/  VIADD R0, R0, 0x3f ;  /* 0x0000003f00007836 */ /* 0x001fca0000000000 */
[----:B------:R-:W-:Y:S01]  /*6e90*/  SHF.R.S32.HI R3, RZ, 0x1f, R0 ;  /* 0x0000001fff037819 */ /* 0x000fe20000011400 */
[----:B-1----:R-:W-:-:S03]  /*6ea0*/  ULOP3.LUT UR8, UR9, 0x1, URZ, 0xc0, !UPT ;  /* 0x0000000109087892 */ /* 0x002fc6000f8ec03f */
[----:B------:R-:W-:Y:S01]  /*6eb0*/  LEA.HI R3, R3, R0, RZ, 0x6 ;  /* 0x0000000003037211 */ /* 0x000fe200078f30ff */
[----:B------:R-:W-:Y:S01]  /*6ec0*/  USHF.R.U32.HI UR26, URZ, 0x1, UR9 ;  /* 0x000000013f1a7899 */ /* 0x000fe20008011609 */
[----:B------:R-:W-:Y:S01]  /*6ed0*/  IMAD.MOV.U32 R0, RZ, RZ, 0x1 ;  /* 0x00000001ff007424 */ /* 0x000fe200078e00ff */
[----:B------:R-:W-:Y:S01]  /*6ee0*/  USHF.L.U32 UR6, UR9, 0x6, URZ ;  /* 0x0000000609067899 */ /* 0x000fe2000800063f */
[--C-:B------:R-:W-:Y:S01]  /*6ef0*/  SHF.R.S32.HI R8, RZ, 0x6, R3.reuse ;  /* 0x00000006ff087819 */ /* 0x100fe20000011403 */
[----:B------:R-:W-:Y:S02]  /*6f00*/  USHF.L.U32 UR27, UR9, 0xc, URZ ;  /* 0x0000000c091b7899 */ /* 0x000fe4000800063f */
[----:B------:R-:W-:Y:S01]  /*6f10*/  ULOP3.LUT UR9, UR9, 0xfffffffe, URZ, 0xc0, !UPT ;  /* 0xfffffffe09097892 */ /* 0x000fe2000f8ec03f */
[----:B------:R-:W-:Y:S01]  /*6f20*/  PRMT R3, R0, 0x7610, R3 ;  /* 0x0000761000037816 */ /* 0x000fe20000000003 */
[----:B------:R-:W-:Y:S01]  /*6f30*/  UISETP.GT.U32.AND UP0, UPT, UR8, 0xffff, UPT ;  /* 0x0000ffff0800788c */ /* 0x000fe2000bf04070 */
[----:B------:R-:W-:Y:S01]  /*6f40*/  VIADD R0, R8, 0x1 ;  /* 0x0000000108007836 */ /* 0x000fe20000000000 */
[----:B------:R-:W-:-:S02]  /*6f50*/  USHF.L.U32 UR13, UR10, UR9, URZ ;  /* 0x000000090a0d7299 */ /* 0x000fc4000800063f */
[----:B------:R-:W-:Y:S02]  /*6f60*/  ULOP3.LUT UR9, UR9, 0x1, URZ, 0xfc, !UPT ;  /* 0x0000000109097892 */ /* 0x000fe4000f8efc3f */
[----:B------:R-:W-:Y:S02]  /*6f70*/  USEL UR8, UR8, 0xffff, !UP0 ;  /* 0x0000ffff08087887 */ /* 0x000fe4000c000000 */
[----:B------:R-:W-:Y:S02]  /*6f80*/  USHF.L.U32 UR9, UR10, UR9, URZ ;  /* 0x000000090a097299 */ /* 0x000fe4000800063f */
[----:B------:R-:W-:Y:S02]  /*6f90*/  ULOP3.LUT UR8, UR8, 0xffff, URZ, 0xc0, !UPT ;  /* 0x0000ffff08087892 */ /* 0x000fe4000f8ec03f */
[----:B------:R-:W-:Y:S02]  /*6fa0*/  ULOP3.LUT UR6, UR6, 0x40, URZ, 0xc0, !UPT ;  /* 0x0000004006067892 */ /* 0x000fe4000f8ec03f */
[----:B------:R-:W-:-:S02]  /*6fb0*/  ULOP3.LUT UR13, UR13, UR9, URZ, 0xfc, !UPT ;  /* 0x000000090d0d7292 */ /* 0x000fc4000f8efc3f */
[----:B------:R-:W-:-:S12]  /*6fc0*/  USHF.L.U32 UR14, UR14, UR8, URZ ;  /* 0x000000080e0e7299 */ /* 0x000fd8000800063f */
.L_x_177:
[----:B------:R-:W-:-:S03]  /*6fd0*/  UMOV UR8, 0xffffffff ;  /* 0xffffffff00087882 */ /* 0x000fc60000000000 */
[----:B------:R-:W-:Y:S05]  /*6fe0*/  BRA.DIV UR8, `(.L_x_167) ;  /* 0x0000000e08707947 */ /* 0x000fea000b800000 */
[----:B------:R-:W-:-:S13]  /*6ff0*/  ELECT P6, URZ, PT ;  /* 0x00000000003f782f */ /* 0x000fda00038c0000 */
.L_x_186:
[----:B------:R-:W0:Y:S01]  /*7000*/  LDC R4, c[0x0][0x28c] ;  /* 0x0000a300ff047b82 */ /* 0x000e220000000800 */
[----:B------:R-:W-:Y:S01]  /*7010*/  BSSY B1, `(.L_x_168) ;  /* 0x000003d000017945 */ /* 0x000fe20003800000 */
[----:B0-----:R-:W-:-:S13]  /*7020*/  ISETP.LT.OR P6, PT, R4, 0x1, !P6 ;  /* 0x000000010400780c */ /* 0x001fda00077c1670 */
[----:B------:R-:W-:Y:S05]  /*7030*/  @P6 BRA `(.L_x_169) ;  /* 0x0000000000e86947 */ /* 0x000fea0003800000 */
[----:B------:R-:W-:Y:S01]  /*7040*/  LEA R13, R13, UR26, 0x2 ;  /* 0x0000001a0d0d7c11 */ /* 0x000fe2000f8e10ff */
[----:B------:R-:W-:Y:S01]  /*7050*/  IMAD.MOV.U32 R21, RZ, RZ, RZ ;  /* 0x000000ffff157224 */ /* 0x000fe200078e00ff */
[----:B------:R-:W-:Y:S01]  /*7060*/  LEA R19, R19, UR6, 0x7 ;  /* 0x0000000613137c11 */ /* 0x000fe2000f8e38ff */
[----:B------:R-:W-:Y:S02]  /*7070*/  IMAD.MOV.U32 R4, RZ, RZ, R0 ;  /* 0x000000ffff047224 */ /* 0x000fe400078e0000 */
[----:B------:R-:W-:Y:S02]  /*7080*/  IMAD.MOV.U32 R5, RZ, RZ, R10 ;  /* 0x000000ffff057224 */ /* 0x000fe400078e000a */
[----:B------:R-:W-:Y:S02]  /*7090*/  IMAD.MOV.U32 R7, RZ, RZ, R9 ;  /* 0x000000ffff077224 */ /* 0x000fe400078e0009 */
[----:B------:R-:W-:-:S07]  /*70a0*/  IMAD.SHL.U32 R15, R13, 0x20, RZ ;  /* 0x000000200d0f7824 */ /* 0x000fce00078e00ff */
.L_x_172:
[----:B------:R-:W0:Y:S01]  /*70b0*/  S2R R14, SR_CgaCtaId ;  /* 0x00000000000e7919 */ /* 0x000e220000008800 */
[----:B------:R-:W-:Y:S02]  /*70c0*/  MOV R13, 0x400 ;  /* 0x00000400000d7802 */ /* 0x000fe40000000f00 */
[----:B------:R-:W-:Y:S02]  /*70d0*/  ISETP.NE.AND P1, PT, R11, RZ, PT ;  /* 0x000000ff0b00720c */ /* 0x000fe40003f25270 */
[----:B0-----:R-:W-:Y:S02]  /*70e0*/  LEA R22, R14, R13, 0x18 ;  /* 0x0000000d0e167211 */ /* 0x001fe400078ec0ff */
[----:B------:R-:W-:-:S09]  /*70f0*/  SHF.L.U32 R13, R5, 0x1f, RZ ;  /* 0x0000001f050d7819 */ /* 0x000fd200000006ff */
[----:B------:R-:W0:Y:S01]  /*7100*/  @!P1 LDC R14, c[0x0][0x500] ;  /* 0x00014000ff0e9b82 */ /* 0x000e220000000800 */
[----:B------:R-:W-:-:S04]  /*7110*/  IMAD R20, R7, 0x8, R22 ;  /* 0x0000000807147824 */ /* 0x000fc800078e0216 */
[----:B------:R-:W1:Y:S02]  /*7120*/  SYNCS.PHASECHK.TRANS64.TRYWAIT P0, [R20+URZ+0x10], R13 ;  /* 0x0000100d140075a7 */ /* 0x000e64000800017f */
[----:B-1----:R-:W-:Y:S05]  /*7130*/  @!P0 BRA `(.L_x_170) ;  /* 0x0000000c003c8947 */ /* 0x002fea0003800000 */
.L_x_187:
[----:B-1----:R-:W-:Y:S01]  /*7140*/  PRMT R13, R12, 0x9910, RZ ;  /* 0x000099100c0d7816 */ /* 0x002fe200000000ff */
[----:B0-----:R0:W-:Y:S03]  /*7150*/  @!P1 SYNCS.ARRIVE.TRANS64 RZ, [R20+URZ], R14 ;  /* 0x0000000e14ff99a7 */ /* 0x0011e6000800003f */
[----:B------:R-:W-:-:S13]  /*7160*/  ISETP.NE.AND P0, PT, R13, 0x2, PT ;  /* 0x000000020d00780c */ /* 0x000fda0003f05270 */
[----:B0-----:R-:W-:Y:S05]  /*7170*/  @P0 BRA `(.L_x_171) ;  /* 0x0000000000040947 */ /* 0x001fea0003800000 */
[----:B------:R-:W-:Y:S01]  /*7180*/  BPT.TRAP 0x1 ;  /* 0x000000040000795c */ /* 0x000fe20000300000 */
.L_x_171:
[----:B------:R-:W-:Y:S01]  /*7190*/  R2UR UR8, R7 ;  /* 0x00000000070872ca */ /* 0x000fe200000e0000 */
[----:B------:R-:W-:Y:S01]  /*71a0*/  VIADD R4, R4, 0xffffffff ;  /* 0xffffffff04047836 */ /* 0x000fe20000000000 */
[----:B------:R-:W-:Y:S01]  /*71b0*/  R2UR UR15, R22 ;  /* 0x00000000160f72ca */ /* 0x000fe200000e0000 */
[----:B------:R-:W-:Y:S01]  /*71c0*/  UIADD3 UR16, UP0, UR24, 0xf0, URZ ;  /* 0x000000f018107890 */ /* 0x000fe2000ff1e03f */
[----:B------:R-:W-:Y:S01]  /*71d0*/  R2UR UR22, R15 ;  /* 0x000000000f1672ca */ /* 0x000fe200000e0000 */
[----:B------:R-:W-:Y:S01]  /*71e0*/  UIADD3 UR30, UP1, UR24, 0x1f0, URZ ;  /* 0x000001f0181e7890 */ /* 0x000fe2000ff3e03f */
[----:B------:R-:W-:Y:S01]  /*71f0*/  R2UR UR9, R20 ;  /* 0x00000000140972ca */ /* 0x000fe200000e0000 */
[----:B------:R-:W-:Y:S01]  /*7200*/  UIADD3.X UR17, URZ, UR25, URZ, UP0, !UPT ;  /* 0x000000193f117290 */ /* 0x000fe200087fe43f */
[----:B------:R-:W-:Y:S01]  /*7210*/  R2UR UR10, R21 ;  /* 0x00000000150a72ca */ /* 0x000fe200000e0000 */
[----:B------:R-:W-:Y:S01]  /*7220*/  VIADD R7, R7, 0x1 ;  /* 0x0000000107077836 */ /* 0x000fe20000000000 */
[----:B------:R-:W-:Y:S01]  /*7230*/  R2UR UR12, R6 ;  /* 0x00000000060c72ca */ /* 0x000fe200000e0000 */
[----:B------:R-:W-:Y:S01]  /*7240*/  UPRMT UR28, URZ, 0x5410, UR13 ;  /* 0x000054103f1c7896 */ /* 0x000fe2000800000d */
[----:B------:R-:W-:Y:S01]  /*7250*/  R2UR UR23, R19 ;  /* 0x00000000131772ca */ /* 0x000fe200000e0000 */
[----:B------:R-:W-:Y:S01]  /*7260*/  USHF.L.U32 UR8, UR8, 0xd, URZ ;  /* 0x0000000d08087899 */ /* 0x000fe2000800063f */
[----:B------:R-:W-:Y:S01]  /*7270*/  ISETP.GT.AND P1, PT, R4, 0x1, PT ;  /* 0x000000010400780c */ /* 0x000fe20003f24270 */
[----:B------:R-:W-:Y:S01]  /*7280*/  UIADD3.X UR31, URZ, UR25, URZ, UP1, !UPT ;  /* 0x000000193f1f7290 */ /* 0x000fe20008ffe43f */
[----:B------:R-:W-:Y:S01]  /*7290*/  ISETP.NE.AND P0, PT, R7, 0x2, PT ;  /* 0x000000020700780c */ /* 0x000fe20003f05270 */
[----:B------:R-:W-:Y:S01]  /*72a0*/  ULEA UR11, UR26, UR8, 0xb ;  /* 0x000000081a0b7291 */ /* 0x000fe2000f8e583f */
[----:B------:R-:W-:Y:S01]  /*72b0*/  VIADD R21, R21, 0x40 ;  /* 0x0000004015157836 */ /* 0x000fe20000000000 */
[----:B------:R-:W-:Y:S01]  /*72c0*/  ULOP3.LUT UR8, UR8, 0x1000, UR27, 0xf8, !UPT ;  /* 0x0000100008087892 */ /* 0x000fe2000f8ef81b */
[----:B------:R-:W-:Y:S01]  /*72d0*/  SEL R14, RZ, 0x1, P0 ;  /* 0x00000001ff0e7807 */ /* 0x000fe20000000000 */
[----:B------:R-:W-:Y:S01]  /*72e0*/  ULEA UR11, UR11, UR15, 0x1 ;  /* 0x0000000f0b0b7291 */ /* 0x000fe2000f8e083f */
[----:B------:R-:W-:Y:S01]  /*72f0*/  SEL R7, R7, RZ, P0 ;  /* 0x000000ff07077207 */ /* 0x000fe20000000000 */
[----:B------:R-:W-:Y:S01]  /*7300*/  ULEA UR8, UR8, UR15, 0x1 ;  /* 0x0000000f08087291 */ /* 0x000fe2000f8e083f */
[----:B------:R-:W-:Y:S01]  /*7310*/  LOP3.LUT R5, R5, R14, RZ, 0x3c, !PT ;  /* 0x0000000e05057212 */ /* 0x000fe200078e3cff */
[----:B------:R-:W-:-:S02]  /*7320*/  UIADD3 UR20, UR11, 0x100, URZ ;  /* 0x000001000b147890 */ /* 0x000fc4000fffe03f */
[----:B------:R-:W-:Y:S02]  /*7330*/  UPRMT UR15, URZ, 0x5410, UR14 ;  /* 0x000054103f0f7896 */ /* 0x000fe4000800000e */
[----:B------:R-:W-:Y:S01]  /*7340*/  UIADD3 UR21, UR8, 0x8100, URZ ;  /* 0x0000810008157890 */ /* 0x000fe2000fffe03f */
[----:B------:R-:W-:Y:S01]  /*7350*/  UMOV UR18, 0x0 ;  /* 0x0000000000127882 */ /* 0x000fe20000000000 */
[----:B------:R-:W-:Y:S01]  /*7360*/  UMOV UR19, 0x10000000 ;  /* 0x1000000000137882 */ /* 0x000fe20000000000 */
[----:B------:R-:W-:Y:S01]  /*7370*/  UMOV UR11, UR22 ;  /* 0x00000016000b7c82 */ /* 0x000fe20008000000 */
[----:B------:R-:W-:-:S03]  /*7380*/  UMOV UR8, UR20 ;  /* 0x0000001400087c82 */ /* 0x000fc60008000000 */
[----:B------:R0:W-:Y:S02]  /*7390*/  UTMALDG.3D.MULTICAST [UR8], [UR16], UR15, desc[UR18] ;  /* 0x00001208100073b4 */ /* 0x0001e4000801180f */
[----:B0-----:R-:W-:Y:S01]  /*73a0*/  UMOV UR8, UR21 ;  /* 0x0000001500087c82 */ /* 0x001fe20008000000 */
[----:B------:R-:W-:Y:S02]  /*73b0*/  UMOV UR11, UR23 ;  /* 0x00000017000b7c82 */ /* 0x000fe40008000000 */
[----:B------:R0:W-:Y:S02]  /*73c0*/  UTMALDG.3D.MULTICAST [UR8], [UR30], UR28, desc[UR18] ;  /* 0x000012081e0073b4 */ /* 0x0001e4000801181c */
[----:B0-----:R-:W-:Y:S05]  /*73d0*/  @P1 BRA `(.L_x_172) ;  /* 0xfffffffc00341947 */ /* 0x001fea000383ffff */
.L_x_169:
[----:B------:R-:W-:Y:S05]  /*73e0*/  BSYNC B1 ;  /* 0x0000000000017941 */ /* 0x000fea0003800000 */
.L_x_168:
[----:B------:R-:W-:Y:S01]  /*73f0*/  LOP3.LUT P1, RZ, R3, 0xff, RZ, 0xc0, !PT ;  /* 0x000000ff03ff7812 */ /* 0x000fe2000782c0ff */
[----:B------:R-:W-:Y:S01]  /*7400*/  IMAD.IADD R9, R8, 0x1, R9 ;  /* 0x0000000108097824 */ /* 0x000fe200078e0209 */
[----:B------:R-:W-:Y:S01]  /*7410*/  IADD3 R16, P2, R16, UR36, RZ ;  /* 0x0000002410107c10 */ /* 0x000fe2000ff5e0ff */
[----:B------:R-:W-:Y:S01]  /*7420*/  ULDC.64 UR8, c[0x0][0x650] ;  /* 0x0001940000087ab9 */ /* 0x000fe20000000a00 */
[----:B------:R-:W-:Y:S01]  /*7430*/  BSSY B1, `(.L_x_173) ;  /* 0x000006c000017945 */ /* 0x000fe20003800000 */
[----:B------:R-:W-:Y:S01]  /*7440*/  IMAD.MOV.U32 R13, RZ, RZ, -0x1 ;  /* 0xffffffffff0d7424 */ /* 0x000fe200078e00ff */
[----:B------:R-:W-:Y:S01]  /*7450*/  SHF.R.U32.HI R3, RZ, 0x1, R9 ;  /* 0x00000001ff037819 */ /* 0x000fe20000011609 */
[----:B------:R-:W-:Y:S01]  /*7460*/  IMAD.MOV.U32 R19, RZ, RZ, -0x1 ;  /* 0xffffffffff137424 */ /* 0x000fe200078e00ff */
[----:B------:R-:W-:Y:S01]  /*7470*/  ISETP.GT.U32.AND P0, PT, R9, 0x1, PT ;  /* 0x000000010900780c */ /* 0x000fe20003f04070 */
[----:B------:R-:W-:Y:S01]  /*7480*/  IMAD.MOV.U32 R6, RZ, RZ, -0x1 ;  /* 0xffffffffff067424 */ /* 0x000fe200078e00ff */
[----:B------:R-:W-:-:S02]  /*7490*/  LOP3.LUT R3, R3, 0x1, RZ, 0xc0, !PT ;  /* 0x0000000103037812 */ /* 0x000fc400078ec0ff */
[----:B------:R-:W-:Y:S01]  /*74a0*/  ISETP.LT.U32.AND P0, PT, R8, 0x2, P0 ;  /* 0x000000020800780c */ /* 0x000fe20000701070 */
[----:B------:R-:W0:Y:S01]  /*74b0*/  @P1 S2R R5, SR_CgaCtaId ;  /* 0x0000000000051919 */ /* 0x000e220000008800 */
[----:B------:R-:W-:Y:S02]  /*74c0*/  @P1 MOV R4, 0x400 ;  /* 0x0000040000041802 */ /* 0x000fe40000000f00 */
[----:B------:R-:W-:Y:S02]  /*74d0*/  IADD3.X R17, R17, UR42, RZ, P2, !PT ;  /* 0x0000002a11117c10 */ /* 0x000fe400097fe4ff */
[----:B------:R-:W-:Y:S02]  /*74e0*/  ISETP.GE.U32.AND P2, PT, R16, UR8, PT ;  /* 0x0000000810007c0c */ /* 0x000fe4000bf46070 */
[----:B------:R-:W-:Y:S02]  /*74f0*/  LOP3.LUT R9, R9, 0x1, RZ, 0xc0, !PT ;  /* 0x0000000109097812 */ /* 0x000fe400078ec0ff */
[----:B0-----:R-:W-:-:S04]  /*7500*/  @P1 LEA R4, R5, R4, 0x18 ;  /* 0x0000000405041211 */ /* 0x001fc800078ec0ff */
[----:B------:R0:W-:Y:S01]  /*7510*/  @P1 SYNCS.ARRIVE.TRANS64.A1T0 RZ, [R4+URZ+0x38], RZ ;  /* 0x000038ff04ff19a7 */ /* 0x0001e2000810003f */
[----:B------:R-:W-:Y:S02]  /*7520*/  ISETP.NE.U32.AND P1, PT, R3, 0x1, PT ;  /* 0x000000010300780c */ /* 0x000fe40003f25070 */
[----:B------:R-:W-:Y:S02]  /*7530*/  SEL R3, RZ, 0x1, !P0 ;  /* 0x00000001ff037807 */ /* 0x000fe40004000000 */
[----:B------:R-:W-:Y:S02]  /*7540*/  ISETP.GE.U32.AND.EX P0, PT, R17, UR9, PT, P2 ;  /* 0x0000000911007c0c */ /* 0x000fe4000bf06120 */
[----:B------:R-:W-:-:S04]  /*7550*/  ISETP.GT.U32.AND P1, PT, R8, 0x1, !P1 ;  /* 0x000000010800780c */ /* 0x000fc80004f24070 */
[----:B0-----:R-:W-:-:S04]  /*7560*/  SEL R4, RZ, 0x1, !P1 ;  /* 0x00000001ff047807 */ /* 0x001fc80004800000 */
[--C-:B------:R-:W-:Y:S02]  /*7570*/  LOP3.LUT R10, R4, R10, R3.reuse, 0x96, !PT ;  /* 0x0000000a040a7212 */ /* 0x100fe400078e9603 */
[----:B------:R-:W-:Y:S02]  /*7580*/  PRMT R4, RZ, 0x7610, R4 ;  /* 0x00007610ff047816 */ /* 0x000fe40000000004 */
[----:B------:R-:W-:Y:S01]  /*7590*/  PRMT R3, RZ, 0x7610, R3 ;  /* 0x00007610ff037816 */ /* 0x000fe20000000003 */
[----:B------:R-:W-:Y:S06]  /*75a0*/  @P0 BRA `(.L_x_174) ;  /* 0x0000000400500947 */ /* 0x000fec0003800000 */
[----:B------:R-:W0:Y:S01]  /*75b0*/  S2R R15, SR_CTAID.X ;  /* 0x00000000000f7919 */ /* 0x000e220000002500 */
[----:B------:R-:W-:Y:S01]  /*75c0*/  ULDC.64 UR8, c[0x0][0x628] ;  /* 0x00018a0000087ab9 */ /* 0x000fe20000000a00 */
[----:B------:R-:W1:Y:S01]  /*75d0*/  LDC R20, c[0x0][0x144] ;  /* 0x00005100ff147b82 */ /* 0x000e620000000800 */
[----:B------:R-:W-:Y:S01]  /*75e0*/  ISETP.NE.U32.AND P0, PT, RZ, UR8, PT ;  /* 0x00000008ff007c0c */ /* 0x000fe2000bf05070 */
[----:B------:R-:W2:Y:S01]  /*75f0*/  S2R R13, SR_CTAID.Y ;  /* 0x00000000000d7919 */ /* 0x000ea20000002600 */
[----:B------:R-:W-:Y:S01]  /*7600*/  ULDC UR10, c[0x0][0x150] ;  /* 0x00005400000a7ab9 */ /* 0x000fe20000000800 */
[----:B------:R-:W-:Y:S01]  /*7610*/  ULDC UR11, c[0x0][0x630] ;  /* 0x00018c00000b7ab9 */ /* 0x000fe20000000800 */
[----:B------:R-:W-:Y:S01]  /*7620*/  ISETP.NE.AND.EX P0, PT, RZ, UR9, PT, P0 ;  /* 0x00000009ff007c0c */ /* 0x000fe2000bf05300 */
[----:B------:R-:W-:Y:S01]  /*7630*/  IMAD.MOV.U32 R4, RZ, RZ, R16 ;  /* 0x000000ffff047224 */ /* 0x000fe200078e0010 */
[----:B0-----:R-:W-:-:S05]  /*7640*/  I2FP.F32.U32 R5, R15 ;  /* 0x0000000f00057245 */ /* 0x001fca0000201000 */
[----:B------:R-:W-:Y:S01]  /*7650*/  FMUL R21, R5, UR10 ;  /* 0x0000000a05157c20 */ /* 0x000fe20008400000 */
[----:B------:R-:W-:-:S05]  /*7660*/  IMAD.MOV.U32 R5, RZ, RZ, R17 ;  /* 0x000000ffff057224 */ /* 0x000fca00078e0011 */
[----:B--2---:R-:W-:Y:S05]  /*7670*/  @!P0 BRA `(.L_x_175) ;  /* 0x0000000000288947 */ /* 0x004fea0003800000 */
[----:B------:R-:W-:Y:S02]  /*7680*/  ULDC UR10, c[0x0][0x634] ;  /* 0x00018d00000a7ab9 */ /* 0x000fe40000000800 */
[----:B------:R-:W-:-:S05]  /*7690*/  IADD3 R5, P0, R16, UR10, RZ ;  /* 0x0000000a10057c10 */ /* 0x000fca000ff1e0ff */
[----:B------:R-:W-:-:S04]  /*76a0*/  IMAD.X R19, RZ, RZ, R17, P0 ;  /* 0x000000ffff137224 */ /* 0x000fc800000e0611 */
[----:B------:R-:W-:-:S04]  /*76b0*/  IMAD.WIDE.U32 R6, R19, UR8, RZ ;  /* 0x0000000813067c25 */ /* 0x000fc8000f8e00ff */
[----:B------:R-:W-:-:S04]  /*76c0*/  IMAD.WIDE.U32 R6, P0, R5, UR9, R6 ;  /* 0x0000000905067c25 */ /* 0x000fc8000f800006 */
[----:B------:R-:W-:-:S04]  /*76d0*/  IMAD.WIDE.U32 R4, R5, UR8, RZ ;  /* 0x0000000805047c25 */ /* 0x000fc8000f8e00ff */
[----:B------:R-:W-:Y:S01]  /*76e0*/  IMAD.MOV.U32 R4, RZ, RZ, R7 ;  /* 0x000000ffff047224 */ /* 0x000fe200078e0007 */
[----:B------:R-:W-:Y:S01]  /*76f0*/  IADD3 RZ, P1, R5, R6, RZ ;  /* 0x0000000605ff7210 */ /* 0x000fe20007f3e0ff */
[----:B------:R-:W-:-:S04]  /*7700*/  IMAD.X R5, RZ, RZ, RZ, P0 ;  /* 0x000000ffff057224 */ /* 0x000fc800000e06ff */
[----:B------:R-:W-:-:S08]  /*7710*/  IMAD.WIDE.U32.X R4, R19, UR9, R4, P1 ;  /* 0x0000000913047c25 */ /* 0x000fd000088e0404 */
.L_x_175:
[--C-:B------:R-:W-:Y:S01]  /*7720*/  SHF.R.U64 R14, R4, UR11, R5.reuse ;  /* 0x0000000b040e7c19 */ /* 0x100fe20008001205 */
[----:B------:R-:W0:Y:S01]  /*7730*/  F2I.U32.TRUNC.NTZ R21, R21 ;  /* 0x0000001500157305 */ /* 0x000e22000020f000 */
[----:B------:R-:W-:Y:S01]  /*7740*/  SHF.R.U32.HI R4, RZ, UR11, R5 ;  /* 0x0000000bff047c19 */ /* 0x000fe20008011605 */
[----:B------:R-:W-:Y:S01]  /*7750*/  ULDC.64 UR8, c[0x0][0x620] ;  /* 0x0001880000087ab9 */ /* 0x000fe20000000a00 */
[----:B------:R-:W-:Y:S01]  /*7760*/  IADD3 R7, P0, RZ, -R14, RZ ;  /* 0x8000000eff077210 */ /* 0x000fe20007f1e0ff */
[----:B------:R-:W-:Y:S01]  /*7770*/  ULDC.64 UR10, c[0x0][0x640] ;  /* 0x00019000000a7ab9 */ /* 0x000fe20000000a00 */
[----:B------:R-:W2:Y:S03]  /*7780*/  LDC R22, c[0x0][0x148] ;  /* 0x00005200ff167b82 */ /* 0x000ea60000000800 */
[----:B------:R-:W-:Y:S01]  /*7790*/  IMAD.X R4, RZ, RZ, ~R4, P0 ;  /* 0x000000ffff047224 */ /* 0x000fe200000e0e04 */
[----:B------:R-:W-:-:S03]  /*77a0*/  ISETP.NE.U32.AND P0, PT, RZ, UR10, PT ;  /* 0x0000000aff007c0c */ /* 0x000fc6000bf05070 */
[----:B------:R-:W-:Y:S01]  /*77b0*/  IMAD R6, R4, UR8, RZ ;  /* 0x0000000804067c24 */ /* 0x000fe2000f8e02ff */
[----:B------:R-:W-:Y:S01]  /*77c0*/  ISETP.NE.AND.EX P0, PT, RZ, UR11, PT, P0 ;  /* 0x0000000bff007c0c */ /* 0x000fe2000bf05300 */
[----:B------:R-:W-:Y:S01]  /*77d0*/  IMAD.WIDE.U32 R4, R7, UR8, R16 ;  /* 0x0000000807047c25 */ /* 0x000fe2000f8e0010 */
[----:B------:R-:W-:-:S03]  /*77e0*/  ULDC UR8, c[0x0][0x618] ;  /* 0x0001860000087ab9 */ /* 0x000fc60000000800 */
[----:B------:R-:W-:Y:S01]  /*77f0*/  IMAD R7, R7, UR9, R6 ;  /* 0x0000000907077c24 */ /* 0x000fe2000f8e0206 */
[----:B------:R-:W-:Y:S01]  /*7800*/  ULDC UR9, c[0x0][0x154] ;  /* 0x0000550000097ab9 */ /* 0x000fe20000000800 */
[----:B0-----:R-:W-:Y:S02]  /*7810*/  IMAD.MOV R6, RZ, RZ, -R21 ;  /* 0x000000ffff067224 */ /* 0x001fe400078e0a15 */
[----:B------:R-:W-:Y:S02]  /*7820*/  IMAD.IADD R5, R5, 0x1, R7 ;  /* 0x0000000105057824 */ /* 0x000fe400078e0207 */
[----:B-1----:R-:W-:Y:S01]  /*7830*/  IMAD R15, R20, R6, R15 ;  /* 0x00000006140f7224 */ /* 0x002fe200078e020f */
[----:B------:R-:W-:Y:S02]  /*7840*/  I2FP.F32.U32 R6, R13 ;  /* 0x0000000d00067245 */ /* 0x000fe40000201000 */
[--C-:B------:R-:W-:Y:S02]  /*7850*/  SHF.R.U64 R19, R4, UR8, R5.reuse ;  /* 0x0000000804137c19 */ /* 0x100fe40008001205 */
[----:B------:R-:W-:Y:S01]  /*7860*/  SHF.R.U32.HI R4, RZ, UR8, R5 ;  /* 0x00000008ff047c19 */ /* 0x000fe20008011605 */
[----:B------:R-:W-:Y:S01]  /*7870*/  FMUL R6, R6, UR9 ;  /* 0x0000000906067c20 */ /* 0x000fe20008400000 */
[----:B------:R-:W-:-:S02]  /*7880*/  ULDC UR8, c[0x0][0x608] ;  /* 0x0001820000087ab9 */ /* 0x000fc40000000800 */
[--C-:B------:R-:W-:Y:S01]  /*7890*/  SHF.R.U64 R21, R19, UR8, R4.reuse ;  /* 0x0000000813157c19 */ /* 0x100fe20008001204 */
[----:B------:R0:W1:Y:S01]  /*78a0*/  F2I.U32.TRUNC.NTZ R24, R6 ;  /* 0x0000000600187305 */ /* 0x000062000020f000 */
[----:B------:R-:W-:Y:S01]  /*78b0*/  SHF.R.U32.HI R4, RZ, UR8, R4 ;  /* 0x00000008ff047c19 */ /* 0x000fe20008011604 */
[----:B------:R-:W-:-:S03]  /*78c0*/  ULDC UR8, c[0x0][0x658] ;  /* 0x0001960000087ab9 */ /* 0x000fc60000000800 */
[--C-:B------:R-:W-:Y:S02]  /*78d0*/  SHF.R.U64 R20, R21, UR8, R4.reuse ;  /* 0x0000000815147c19 */ /* 0x100fe40008001204 */
[----:B------:R-:W-:-:S03]  /*78e0*/  SHF.R.U32.HI R23, RZ, UR8, R4 ;  /* 0x00000008ff177c19 */ /* 0x000fc60008011604 */
[----:B------:R-:W-:Y:S02]  /*78f0*/  IMAD.MOV.U32 R4, RZ, RZ, R20 ;  /* 0x000000ffff047224 */ /* 0x000fe400078e0014 */
[----:B------:R-:W-:Y:S01]  /*7900*/  IMAD.MOV.U32 R5, RZ, RZ, R23 ;  /* 0x000000ffff057224 */ /* 0x000fe200078e0017 */
[----:B0-----:R-:W-:Y:S06]  /*7910*/  @!P0 BRA `(.L_x_176) ;  /* 0x0000000000288947 */ /* 0x001fec0003800000 */
        /* <DEDUP_REMOVED lines=10> */
.L_x_176:
[----:B------:R-:W-:Y:S01]  /*79c0*/  ISETP.NE.AND P0, PT, R2, 0x1, PT ;  /* 0x000000010200780c */ /* 0x000fe20003f05270 */
[----:B------:R-:W-:Y:S01]  /*79d0*/  ULDC UR8, c[0x0][0x648] ;  /* 0x0001920000087ab9 */ /* 0x000fe20000000800 */
[----:B------:R-:W-:Y:S01]  /*79e0*/  LOP3.LUT R21, R21, UR7, RZ, 0xc0, !PT ;  /* 0x0000000715157c12 */ /* 0x000fe2000f8ec0ff */
[----:B-1----:R-:W-:Y:S01]  /*79f0*/  IMAD.MOV R24, RZ, RZ, -R24 ;  /* 0x000000ffff187224 */ /* 0x002fe200078e0a18 */
[----:B------:R-:W-:Y:S01]  /*7a00*/  SHF.R.U64 R4, R4, UR8, R5 ;  /* 0x0000000804047c19 */ /* 0x000fe20008001205 */
[----:B------:R-:W-:Y:S01]  /*7a10*/  ULDC UR8, c[0x0][0x638] ;  /* 0x00018e0000087ab9 */ /* 0x000fe20000000800 */
[----:B------:R-:W-:Y:S01]  /*7a20*/  LOP3.LUT R19, R19, UR4, RZ, 0xc0, !PT ;  /* 0x0000000413137c12 */ /* 0x000fe2000f8ec0ff */
[----:B------:R-:W-:Y:S01]  /*7a30*/  ULDC UR9, c[0x0][0x610] ;  /* 0x0001840000097ab9 */ /* 0x000fe20000000800 */
[----:B------:R-:W-:Y:S02]  /*7a40*/  IMAD.MOV.U32 R6, RZ, RZ, R14 ;  /* 0x000000ffff067224 */ /* 0x000fe400078e000e */
[----:B------:R-:W-:-:S02]  /*7a50*/  IMAD.MOV R5, RZ, RZ, -R4 ;  /* 0x000000ffff057224 */ /* 0x000fc400078e0a04 */
[----:B------:R-:W-:Y:S02]  /*7a60*/  IMAD R4, R4, UR5, R21 ;  /* 0x0000000504047c24 */ /* 0x000fe4000f8e0215 */
[----:B--2---:R-:W-:Y:S02]  /*7a70*/  @P0 IMAD R15, R22, R24, R13 ;  /* 0x00000018160f0224 */ /* 0x004fe400078e020d */
[----:B------:R-:W-:Y:S01]  /*7a80*/  IMAD R20, R5, UR8, R20 ;  /* 0x0000000805147c24 */ /* 0x000fe2000f8e0214 */
[----:B------:R-:W-:Y:S01]  /*7a90*/  ULDC UR8, c[0x0][0x600] ;  /* 0x0001800000087ab9 */ /* 0x000fe20000000800 */
[----:B------:R-:W-:Y:S02]  /*7aa0*/  IMAD R15, R4, UR9, R15 ;  /* 0x00000009040f7c24 */ /* 0x000fe4000f8e020f */
[----:B------:R-:W-:Y:S02]  /*7ab0*/  IMAD R20, R20, UR8, R19 ;  /* 0x0000000814147c24 */ /* 0x000fe4000f8e0213 */
[----:B------:R-:W-:-:S03]  /*7ac0*/  IMAD.MOV.U32 R4, RZ, RZ, 0x1 ;  /* 0x00000001ff047424 */ /* 0x000fc600078e00ff */
[----:B------:R-:W-:Y:S02]  /*7ad0*/  SEL R19, R20, R15, !P0 ;  /* 0x0000000f14137207 */ /* 0x000fe40004000000 */
[----:B------:R-:W-:-:S07]  /*7ae0*/  SEL R13, R15, R20, !P0 ;  /* 0x000000140f0d7207 */ /* 0x000fce0004000000 */
.L_x_174:
[----:B------:R-:W-:Y:S05]  /*7af0*/  BSYNC B1 ;  /* 0x0000000000017941 */ /* 0x000fea0003800000 */
.L_x_173:
[----:B------:R-:W-:-:S13]  /*7b00*/  LOP3.LUT P0, RZ, R4, 0xff, RZ, 0xc0, !PT ;  /* 0x000000ff04ff7812 */ /* 0x000fda000780c0ff */
[----:B------:R-:W-:Y:S05]  /*7b10*/  @P0 BRA `(.L_x_177) ;  /* 0xfffffff4002c0947 */ /* 0x000fea000383ffff */
[----:B------:R-:W-:Y:S05]  /*7b20*/  BSYNC B0 ;  /* 0x0000000000007941 */ /* 0x000fea0003800000 */
.L_x_166:
[----:B------:R-:W-:-:S03]  /*7b30*/  UMOV UR8, 0xffffffff ;  /* 0xffffffff00087882 */ /* 0x000fc60000000000 */
[----:B------:R-:W-:Y:S05]  /*7b40*/  BRA.DIV UR8, `(.L_x_178) ;  /* 0x0000000208cc7947 */ /* 0x000fea000b800000 */
[----:B------:R-:W-:-:S13]  /*7b50*/  ELECT P6, URZ, PT ;  /* 0x00000000003f782f */ /* 0x000fda00038c0000 */
.L_x_190:
[----:B------:R-:W-:Y:S04]  /*7b60*/  BSSY B0, `(.L_x_179) ;  /* 0x0000019000007945 */ /* 0x000fe80003800000 */
[----:B------:R-:W-:Y:S05]  /*7b70*/  @!P6 BRA `(.L_x_180) ;  /* 0x00000000005ce947 */ /* 0x000fea0003800000 */
[----:B------:R-:W-:-:S04]  /*7b80*/  LOP3.LUT R18, R18, 0x2, RZ, 0xfc, !PT ;  /* 0x0000000212127812 */ /* 0x000fc800078efcff */
[----:B------:R-:W-:-:S13]  /*7b90*/  ISETP.NE.AND P0, PT, R18, 0x3, PT ;  /* 0x000000031200780c */ /* 0x000fda0003f05270 */
[----:B------:R-:W-:Y:S05]  /*7ba0*/  @!P0 BRA `(.L_x_181) ;  /* 0x0000000000048947 */ /* 0x000fea0003800000 */
[----:B------:R-:W-:Y:S01]  /*7bb0*/  BPT.TRAP 0x1 ;  /* 0x000000040000795c */ /* 0x000fe20000300000 */
.L_x_181:
[----:B------:R-:W0:Y:S01]  /*7bc0*/  S2R R3, SR_CgaCtaId ;  /* 0x0000000000037919 */ /* 0x000e220000008800 */
[----:B------:R-:W-:Y:S02]  /*7bd0*/  MOV R0, 0x400 ;  /* 0x0000040000007802 */ /* 0x000fe40000000f00 */
[----:B------:R-:W-:Y:S02]  /*7be0*/  SHF.L.U32 R2, R10, 0x1f, RZ ;  /* 0x0000001f0a027819 */ /* 0x000fe400000006ff */
[----:B0-----:R-:W-:-:S05]  /*7bf0*/  LEA R0, R3, R0, 0x18 ;  /* 0x0000000003007211 */ /* 0x001fca00078ec0ff */
[----:B------:R-:W-:-:S04]  /*7c00*/  VIADD R0, R0, 0x10 ;  /* 0x0000001000007836 */ /* 0x000fc80000000000 */
[C---:B------:R-:W-:Y:S02]  /*7c10*/  IMAD R5, R9.reuse, 0x8, R0 ;  /* 0x0000000809057824 */ /* 0x040fe400078e0200 */
[----:B------:R-:W-:Y:S02]  /*7c20*/  VIADD R9, R9, 0x1 ;  /* 0x0000000109097836 */ /* 0x000fe40000000000 */
[----:B------:R-:W0:Y:S03]  /*7c30*/  SYNCS.PHASECHK.TRANS64.TRYWAIT P0, [R5+URZ], R2 ;  /* 0x00000002050075a7 */ /* 0x000e26000800017f */
[----:B------:R-:W-:-:S04]  /*7c40*/  ISETP.NE.AND P1, PT, R9, 0x2, PT ;  /* 0x000000020900780c */ /* 0x000fc80003f25270 */
[----:B------:R-:W-:Y:S02]  /*7c50*/  SEL R3, RZ, 0x1, P1 ;  /* 0x00000001ff037807 */ /* 0x000fe40000800000 */
[----:B------:R-:W-:Y:S02]  /*7c60*/  SEL R9, R9, RZ, P1 ;  /* 0x000000ff09097207 */ /* 0x000fe40000800000 */
[----:B------:R-:W-:Y:S01]  /*7c70*/  LOP3.LUT R3, R10, R3, RZ, 0x3c, !PT ;  /* 0x000000030a037212 */ /* 0x000fe200078e3cff */
[----:B0-----:R-:W-:Y:S06]  /*7c80*/  @!P0 BRA `(.L_x_182) ;  /* 0x00000000009c8947 */ /* 0x001fec0003800000 */
.L_x_191:
[----:B------:R-:W-:Y:S01]  /*7c90*/  IMAD R9, R9, 0x8, R0 ;  /* 0x0000000809097824 */ /* 0x000fe200078e0200 */
[----:B------:R-:W-:-:S07]  /*7ca0*/  SHF.L.U32 R0, R3, 0x1f, RZ ;  /* 0x0000001f03007819 */ /* 0x000fce00000006ff */
.L_x_183:
[----:B-1----:R1:W2:Y:S02]  /*7cb0*/  SYNCS.PHASECHK.TRANS64.TRYWAIT P0, [R9+URZ], R0 ;  /* 0x00000000090075a7 */ /* 0x0022a4000800017f */
[----:B--2---:R-:W-:Y:S05]  /*7cc0*/  @!P0 NANOSLEEP.SYNCS 0x989680 ;  /* 0x009896800000895d */ /* 0x004fea0003900000 */
[----:B------:R-:W2:Y:S02]  /*7cd0*/  @!P0 SYNCS.PHASECHK.TRANS64 P0, [R9+URZ], R0 ;  /* 0x00000000090085a7 */ /* 0x000ea4000800007f */
[----:B--2---:R-:W-:Y:S05]  /*7ce0*/  @!P0 BRA `(.L_x_183) ;  /* 0xfffffffc00f08947 */ /* 0x004fea000383ffff */
.L_x_180:
[----:B------:R-:W-:Y:S05]  /*7cf0*/  BSYNC B0 ;  /* 0x0000000000007941 */ /* 0x000fea0003800000 */
.L_x_179:
[----:B------:R-:W-:Y:S05]  /*7d00*/  EXIT ;  /* 0x000000000000794d */ /* 0x000fea0003800000 */
.L_x_21:
[----:B-1----:R1:W2:Y:S02]  /*7d10*/  SYNCS.PHASECHK.TRANS64.TRYWAIT P1, [R3+URZ], R0 ;  /* 0x00000000030075a7 */ /* 0x0022a4000802017f */
[----:B--2---:R-:W-:Y:S05]  /*7d20*/  @!P1 NANOSLEEP.SYNCS 0x989680 ;  /* 0x009896800000995d */ /* 0x004fea0003900000 */
[----:B------:R-:W2:Y:S02]  /*7d30*/  @!P1 SYNCS.PHASECHK.TRANS64 P1, [R3+URZ], R0 ;  /* 0x00000000030095a7 */ /* 0x000ea4000802007f */
[----:B--2---:R-:W-:Y:S05]  /*7d40*/  @!P1 BRA `(.L_x_21) ;  /* 0xfffffffc00f09947 */ /* 0x004fea000383ffff */
[----:B------:R-:W-:Y:S05]  /*7d50*/  BRA `(.L_x_20) ;  /* 0xffffff9800847947 */ /* 0x000fea000383ffff */
.L_x_26:
[----:B-1----:R1:W2:Y:S02]  /*7d60*/  SYNCS.PHASECHK.TRANS64.TRYWAIT P1, [R5+URZ], R4 ;  /* 0x00000004050075a7 */ /* 0x0022a4000802017f */
[----:B--2---:R-:W-:Y:S05]  /*7d70*/  @!P1 NANOSLEEP.SYNCS 0x989680 ;  /* 0x009896800000995d */ /* 0x004fea0003900000 */
[----:B------:R-:W2:Y:S02]  /*7d80*/  @!P1 SYNCS.PHASECHK.TRANS64 P1, [R5+URZ], R4 ;  /* 0x00000004050095a7 */ /* 0x000ea4000802007f */
[----:B--2---:R-:W-:Y:S05]  /*7d90*/  @!P1 BRA `(.L_x_26) ;  /* 0xfffffffc00f09947 */ /* 0x004fea000383ffff */
[----:B------:R-:W-:Y:S05]  /*7da0*/  BRA `(.L_x_25) ;  /* 0xffffff9c00607947 */ /* 0x000fea000383ffff */
.L_x_167:
[----:B------:R-:W-:Y:S01]  /*7db0*/  BSSY B1, `(.L_x_184) ;  /* 0x0000006000017945 */ /* 0x000fe20003800000 */
[----:B------:R-:W-:-:S07]  /*7dc0*/  IMAD.MOV.U32 R15, RZ, RZ, -0x1 ;  /* 0xffffffffff0f7424 */ /* 0x000fce00078e00ff */
[----:B------:R-:W-:Y:S05]  /*7dd0*/  WARPSYNC.COLLECTIVE R15, `(.L_x_185) ;  /* 0x000000000f0c7348 */ /* 0x000fea0003c00000 */
[----:B------:R-:W-:Y:S02]  /*7de0*/  ELECT P6, UR62, PT ;  /* 0x00000000003e782f */ /* 0x000fe400038c0000 */
[----:B------:R-:W-:Y:S01]  /*7df0*/  MOV R14, UR62 ;  /* 0x0000003e000e7c02 */ /* 0x000fe20008000f00 */
[----:B------:R-:W-:Y:S10]  /*7e00*/  ENDCOLLECTIVE ;  /* 0x000000000000791b */ /* 0x000ff40003800000 */
.L_x_185:
[----:B------:R-:W-:Y:S05]  /*7e10*/  BSYNC B1 ;  /* 0x0000000000017941 */ /* 0x000fea0003800000 */
.L_x_184:
[----:B------:R-:W-:Y:S05]  /*7e20*/  BRA `(.L_x_186) ;  /* 0xfffffff000747947 */ /* 0x000fea000383ffff */
.L_x_170:
[----:B-1----:R1:W2:Y:S02]  /*7e30*/  SYNCS.PHASECHK.TRANS64.TRYWAIT P0, [R20+URZ+0x10], R13 ;  /* 0x0000100d140075a7 */ /* 0x0022a4000800017f */
[----:B--2---:R-:W-:Y:S05]  /*7e40*/  @!P0 NANOSLEEP.SYNCS 0x989680 ;  /* 0x009896800000895d */ /* 0x004fea0003900000 */
[----:B------:R-:W2:Y:S02]  /*7e50*/  @!P0 SYNCS.PHASECHK.TRANS64 P0, [R20+URZ+0x10], R13 ;  /* 0x0000100d140085a7 */ /* 0x000ea4000800007f */
[----:B--2---:R-:W-:Y:S05]  /*7e60*/  @!P0 BRA `(.L_x_170) ;  /* 0xfffffffc00f08947 */ /* 0x004fea000383ffff */
[----:B------:R-:W-:Y:S05]  /*7e70*/  BRA `(.L_x_187) ;  /* 0xfffffff000b07947 */ /* 0x000fea000383ffff */
.L_x_178:
[----:B------:R-:W-:Y:S01]  /*7e80*/  BSSY B0, `(.L_x_188) ;  /* 0x0000006000007945 */ /* 0x000fe20003800000 */
[----:B------:R-:W-:-:S07]  /*7e90*/  IMAD.MOV.U32 R15, RZ, RZ, -0x1 ;  /* 0xffffffffff0f7424 */ /* 0x000fce00078e00ff */
[----:B------:R-:W-:Y:S05]  /*7ea0*/  WARPSYNC.COLLECTIVE R15, `(.L_x_189) ;  /* 0x000000000f0c7348 */ /* 0x000fea0003c00000 */
[----:B------:R-:W-:Y:S02]  /*7eb0*/  ELECT P6, UR62, PT ;  /* 0x00000000003e782f */ /* 0x000fe400038c0000 */
[----:B------:R-:W-:Y:S01]  /*7ec0*/  MOV R14, UR62 ;  /* 0x0000003e000e7c02 */ /* 0x000fe20008000f00 */
[----:B------:R-:W-:Y:S10]  /*7ed0*/  ENDCOLLECTIVE ;  /* 0x000000000000791b */ /* 0x000ff40003800000 */
.L_x_189:
[----:B------:R-:W-:Y:S05]  /*7ee0*/  BSYNC B0 ;  /* 0x0000000000007941 */ /* 0x000fea0003800000 */
.L_x_188:
[----:B------:R-:W-:Y:S05]  /*7ef0*/  BRA `(.L_x_190) ;  /* 0xfffffffc00187947 */ /* 0x000fea000383ffff */
.L_x_182:
[----:B0-----:R0:W1:Y:S02]  /*7f00*/  SYNCS.PHASECHK.TRANS64.TRYWAIT P0, [R5+URZ], R2 ;  /* 0x00000002050075a7 */ /* 0x001064000800017f */
[----:B-1----:R-:W-:Y:S05]  /*7f10*/  @!P0 NANOSLEEP.SYNCS 0x989680 ;  /* 0x009896800000895d */ /* 0x002fea0003900000 */
[----:B------:R-:W1:Y:S02]  /*7f20*/  @!P0 SYNCS.PHASECHK.TRANS64 P0, [R5+URZ], R2 ;  /* 0x00000002050085a7 */ /* 0x000e64000800007f */
[----:B-1----:R-:W-:Y:S05]  /*7f30*/  @!P0 BRA `(.L_x_182) ;  /* 0xfffffffc00f08947 */ /* 0x002fea000383ffff */
[----:B------:R-:W-:Y:S05]  /*7f40*/  BRA `(.L_x_191) ;  /* 0xfffffffc00507947 */ /* 0x000fea000383ffff */
.L_x_192:
[----:B------:R-:W-:-:S00]  /*7f50*/  BRA `(.L_x_192) ;  /* 0xfffffffc00fc7947 */ /* 0x000fc0000383ffff */
[----:B------:R-:W-:-:S00]  /*7f60*/  NOP ;  /* 0x0000000000007918 */ /* 0x000fc00000000000 */
        /* <DEDUP_REMOVED lines=9> */
.L_x_193:


//--------------------- .nv.global.init           --------------------------
	.section	.nv.global.init,"aw",@progbits
.nv.global.init:
	.type		$str$22,@object
	.size		$str$22,($str$23 - $str$22)
$str$22:
        /*0000*/ 	.byte	0x6b, 0x5f, 0x74, 0x69, 0x6c, 0x65, 0x5f, 0x63, 0x6f, 0x75, 0x6e, 0x74, 0x20, 0x3e, 0x3d, 0x20
        /*0010*/ 	.byte	0x31, 0x00
	.type		$str$23,@object
	.size		$str$23,(__unnamed_1 - $str$23)
$str$23:
        /*0012*/ 	.byte	0x2f, 0x74, 0x6d, 0x70, 0x2f, 0x63, 0x75, 0x74, 0x6c, 0x61, 0x73, 0x73, 0x5f, 0x73, 0x77, 0x65
        /*0022*/ 	.byte	0x65, 0x70, 0x5f, 0x73, 0x72, 0x63, 0x2f, 0x69, 0x6e, 0x63, 0x6c, 0x75, 0x64, 0x65, 0x2f, 0x63
        /*0032*/ 	.byte	0x75, 0x74, 0x6c, 0x61, 0x73, 0x73, 0x2f, 0x67, 0x65, 0x6d, 0x6d, 0x2f, 0x63, 0x6f, 0x6c, 0x6c
        /*0042*/ 	.byte	0x65, 0x63, 0x74, 0x69, 0x76, 0x65, 0x2f, 0x73, 0x6d, 0x39, 0x30, 0x5f, 0x6d, 0x6d, 0x61, 0x5f
        /*0052*/ 	.byte	0x74, 0x6d, 0x61, 0x5f, 0x67, 0x6d, 0x6d, 0x61, 0x5f, 0x73, 0x73, 0x5f, 0x77, 0x61, 0x72, 0x70
        /*0062*/ 	.byte	0x73, 0x70, 0x65, 0x63, 0x69, 0x61, 0x6c, 0x69, 0x7a, 0x65, 0x64, 0x2e, 0x68, 0x70, 0x70, 0x00
	.type		__unnamed_1,@object
	.size		__unnamed_1,(.L_0 - __unnamed_1)
__unnamed_1:
        /*0072*/ 	.byte	0x76, 0x6f, 0x69, 0x64, 0x20, 0x63, 0x75, 0x74, 0x6c, 0x61, 0x73, 0x73, 0x3a, 0x3a, 0x67, 0x65
        /* <DEDUP_REMOVED lines=180> */
        /*0bc2*/ 	.byte	0x75, 0x74, 0x65, 0x3a, 0x3a, 0x69, 0x64, 0x65, 0x6e, 0x74, 0x69, 0x74, 0x79, 0x5d, 0x00
.L_0:


//--------------------- .nv.shared._ZN7cutlass13device_kernelINS_4gemm6kernel13GemmUniversalIN4cute5tupleIJiiiiEEENS1_10collective13CollectiveMmaINS1_34MainloopSm90TmaGmmaWarpSpecializedILi2ENS5_IJNS4_1CILi2EEENSA_ILi4EEENSA_ILi1EEEEEENS1_35KernelTmaWarpSpecializedCooperativeEEENS5_IJNSA_ILi128EEESH_NSA_ILi64EEEEEENS_6half_tENS5_IJlSD_lEEESK_SL_NS4_8TiledMMAINS4_8MMA_AtomIJNS4_4SM904GMMA26MMA_64x128x16_F32F16F16_SSILNSP_5MajorE0ELSR_0ELNSP_7ScaleInE1ELSS_1EEEEEENS4_6LayoutINS5_IJSB_SD_SD_EEENS5_IJSD_NSA_ILi0EEESX_EEEEENS5_IJNS4_10UnderscoreES10_S10_EEEEENS4_23SM90_TMA_LOAD_MULTICASTENS4_14ComposedLayoutINS4_7SwizzleILi3ELi4ELi3EEENS4_18smem_ptr_flag_bitsILi16EEENSV_INS5_IJNSA_ILi8EEESI_EEENS5_IJSI_SD_EEEEEEEvNS4_8identityES13_S1D_vS1E_EENS_8epilogue10collective6detail29Sm90TmaWarpSpecializedAdapterINS1H_15DefaultEpilogueISK_SL_SL_NS1G_6thread17LinearCombinationISK_Li1EffLNS1L_9ScaleType4KindE0ELNS_15FloatRoundStyleE2ESK_EENS1_15EpilogueDefaultEEEEEvvEEEEvNT_6ParamsE --------------------------
	.section	.nv.shared._ZN7cutlass13device_kernelINS_4gemm6kernel13GemmUniversalIN4cute5tupleIJiiiiEEENS1_10collective13CollectiveMmaINS1_34MainloopSm90TmaGmmaWarpSpecializedILi2ENS5_IJNS4_1CILi2EEENSA_ILi4EEENSA_ILi1EEEEEENS1_35KernelTmaWarpSpecializedCooperativeEEENS5_IJNSA_ILi128EEESH_NSA_ILi64EEEEEENS_6half_tENS5_IJlSD_lEEESK_SL_NS4_8TiledMMAINS4_8MMA_AtomIJNS4_4SM904GMMA26MMA_64x128x16_F32F16F16_SSILNSP_5MajorE0ELSR_0ELNSP_7ScaleInE1ELSS_1EEEEEENS4_6LayoutINS5_IJSB_SD_SD_EEENS5_IJSD_NSA_ILi0EEESX_EEEEENS5_IJNS4_10UnderscoreES10_S10_EEEEENS4_23SM90_TMA_LOAD_MULTICASTENS4_14ComposedLayoutINS4_7SwizzleILi3ELi4ELi3EEENS4_18smem_ptr_flag_bitsILi16EEENSV_INS5_IJNSA_ILi8EEESI_EEENS5_IJSI_SD_EEEEEEEvNS4_8identityES13_S1D_vS1E_EENS_8epilogue10collective6detail29Sm90TmaWarpSpecializedAdapterINS1H_15DefaultEpilogueISK_SL_SL_NS1G_6thread17LinearCombinationISK_Li1EffLNS1L_9ScaleType4KindE0ELNS_15FloatRoundStyleE2ESK_EENS1_15EpilogueDefaultEEEEEvvEEEEvNT_6ParamsE,"aw",@nobits
	.sectionflags	@""
	.align	16
	.zero		1024


//--------------------- .nv.shared.reserved.0     --------------------------
	.section	.nv.shared.reserved.0,"aw",@nobits
	.weak		__nv_reservedSMEM_offset_0_alias
	.size		__nv_reservedSMEM_offset_0_alias, 0, 0
	.other		__nv_reservedSMEM_offset_0_alias,@"STO_CUDA_RESERVED_SHARED STV_DEFAULT"
__nv_reservedSMEM_offset_0_alias:
	.zero		0


//--------------------- .nv.global                --------------------------
	.section	.nv.global,"aw",@nobits
.nv.global:
	.type		_ZN40_INTERNAL_24186c64_4_k_cu_047338e0_253804cute1_E,@object
	.size		_ZN40_INTERNAL_24186c64_4_k_cu_047338e0_253804cute1_E,(_ZN40_INTERNAL_24186c64_4_k_cu_047338e0_253804cuda3std3__45__cpo6cbeginE - _ZN40_INTERNAL_24186c64_4_k_cu_047338e0_253804cute1_E)
_ZN40_INTERNAL_24186c64_4_k_cu_047338e0_253804cute1_E:
	.zero		1
	.type		_ZN40_INTERNAL_24186c64_4_k_cu_047338e0_253804cuda3std3__45__cpo6cbeginE,@object
	.size		_ZN40_INTERNAL_24186c64_4_k_cu_047338e0_253804cuda3std3__45__cpo6cbeginE,(_ZN40_INTERNAL_24186c64_4_k_cu_047338e0_253804cuda3std3__48in_placeE - _ZN40_INTERNAL_24186c64_4_k_cu_047338e0_253804cuda3std3__45__cpo6cbeginE)
_ZN40_INTERNAL_24186c64_4_k_cu_047338e0_253804cuda3std3__45__cpo6cbeginE:
	.zero		1
	.type		_ZN40_INTERNAL_24186c64_4_k_cu_047338e0_253804cuda3std3__48in_placeE,@object
	.size		_ZN40_INTERNAL_24186c64_4_k_cu_047338e0_253804cuda3std3__48in_placeE,(_ZN40_INTERNAL_24186c64_4_k_cu_047338e0_253804cuda3std6ranges3__45__cpo9iter_moveE - _ZN40_INTERNAL_24186c64_4_k_cu_047338e0_253804cuda3std3__48in_placeE)
_ZN40_INTERNAL_24186c64_4_k_cu_047338e0_253804cuda3std3__48in_placeE:
	.zero		1
	.type		_ZN40_INTERNAL_24186c64_4_k_cu_047338e0_253804cuda3std6ranges3__45__cpo9iter_moveE,@object
	.size		_ZN40_INTERNAL_24186c64_4_k_cu_047338e0_253804cuda3std6ranges3__45__cpo9iter_moveE,(_ZN40_INTERNAL_24186c64_4_k_cu_047338e0_253804cuda3std3__45__cpo5beginE - _ZN40_INTERNAL_24186c64_4_k_cu_047338e0_253804cuda3std6ranges3__45__cpo9iter_moveE)
_ZN40_INTERNAL_24186c64_4_k_cu_047338e0_253804cuda3std6ranges3__45__cpo9iter_moveE:
	.zero		1
	.type		_ZN40_INTERNAL_24186c64_4_k_cu_047338e0_253804cuda3std3__45__cpo5beginE,@object
	.size		_ZN40_INTERNAL_24186c64_4_k_cu_047338e0_253804cuda3std3__45__cpo5beginE,(_ZN40_INTERNAL_24186c64_4_k_cu_047338e0_253804cuda3std3__442_GLOBAL__N__24186c64_4_k_cu_047338e0_253806ignoreE - _ZN40_INTERNAL_24186c64_4_k_cu_047338e0_253804cuda3std3__45__cpo5beginE)
_ZN40_INTERNAL_24186c64_4_k_cu_047338e0_253804cuda3std3__45__cpo5beginE:
	.zero		1
	.type		_ZN40_INTERNAL_24186c64_4_k_cu_047338e0_253804cuda3std3__442_GLOBAL__N__24186c64_4_k_cu_047338e0_253806ignoreE,@object
	.size		_ZN40_INTERNAL_24186c64_4_k_cu_047338e0_253804cuda3std3__442_GLOBAL__N__24186c64_4_k_cu_047338e0_253806ignoreE,(_ZN40_INTERNAL_24186c64_4_k_cu_047338e0_253804cute7productE - _ZN40_INTERNAL_24186c64_4_k_cu_047338e0_253804cuda3std3__442_GLOBAL__N__24186c64_4_k_cu_047338e0_253806ignoreE)
_ZN40_INTERNAL_24186c64_4_k_cu_047338e0_253804cuda3std3__442_GLOBAL__N__24186c64_4_k_cu_047338e0_253806ignoreE:
	.zero		1
	.type		_ZN40_INTERNAL_24186c64_4_k_cu_047338e0_253804cute7productE,@object
	.size		_ZN40_INTERNAL_24186c64_4_k_cu_047338e0_253804cute7productE,(_ZN40_INTERNAL_24186c64_4_k_cu_047338e0_253804cuda3std3__45__cpo3endE - _ZN40_INTERNAL_24186c64_4_k_cu_047338e0_253804cute7productE)
_ZN40_INTERNAL_24186c64_4_k_cu_047338e0_253804cute7productE:
	.zero		1
	.type		_ZN40_INTERNAL_24186c64_4_k_cu_047338e0_253804cuda3std3__45__cpo3endE,@object
	.size		_ZN40_INTERNAL_24186c64_4_k_cu_047338e0_253804cuda3std3__45__cpo3endE,(_ZN40_INTERNAL_24186c64_4_k_cu_047338e0_253804cuda3std3__419piecewise_constructE - _ZN40_INTERNAL_24186c64_4_k_cu_047338e0_253804cuda3std3__45__cpo3endE)
_ZN40_INTERNAL_24186c64_4_k_cu_047338e0_253804cuda3std3__45__cpo3endE:
	.zero		1
	.type		_ZN40_INTERNAL_24186c64_4_k_cu_047338e0_253804cuda3std3__419piecewise_constructE,@object
	.size		_ZN40_INTERNAL_24186c64_4_k_cu_047338e0_253804cuda3std3__419piecewise_constructE,(_ZN40_INTERNAL_24186c64_4_k_cu_047338e0_253804cuda3std3__45__cpo4cendE - _ZN40_INTERNAL_24186c64_4_k_cu_047338e0_253804cuda3std3__419piecewise_constructE)
_ZN40_INTERNAL_24186c64_4_k_cu_047338e0_253804cuda3std3__419piecewise_constructE:
	.zero		1
	.type		_ZN40_INTERNAL_24186c64_4_k_cu_047338e0_253804cuda3std3__45__cpo4cendE,@object
	.size		_ZN40_INTERNAL_24186c64_4_k_cu_047338e0_253804cuda3std3__45__cpo4cendE,(_ZN40_INTERNAL_24186c64_4_k_cu_047338e0_253804cuda3std6ranges3__45__cpo4swapE - _ZN40_INTERNAL_24186c64_4_k_cu_047338e0_253804cuda3std3__45__cpo4cendE)
_ZN40_INTERNAL_24186c64_4_k_cu_047338e0_253804cuda3std3__45__cpo4cendE:
	.zero		1
	.type		_ZN40_INTERNAL_24186c64_4_k_cu_047338e0_253804cuda3std6ranges3__45__cpo4swapE,@object
	.size		_ZN40_INTERNAL_24186c64_4_k_cu_047338e0_253804cuda3std6ranges3__45__cpo4swapE,(.L_8 - _ZN40_INTERNAL_24186c64_4_k_cu_047338e0_253804cuda3std6ranges3__45__cpo4swapE)
_ZN40_INTERNAL_24186c64_4_k_cu_047338e0_253804cuda3std6ranges3__45__cpo4swapE:
	.zero		1
.L_8:


//--------------------- .nv.constant0._ZN7cutlass13device_kernelINS_4gemm6kernel13GemmUniversalIN4cute5tupleIJiiiiEEENS1_10collective13CollectiveMmaINS1_34MainloopSm90TmaGmmaWarpSpecializedILi2ENS5_IJNS4_1CILi2EEENSA_ILi4EEENSA_ILi1EEEEEENS1_35KernelTmaWarpSpecializedCooperativeEEENS5_IJNSA_ILi128EEESH_NSA_ILi64EEEEEENS_6half_tENS5_IJlSD_lEEESK_SL_NS4_8TiledMMAINS4_8MMA_AtomIJNS4_4SM904GMMA26MMA_64x128x16_F32F16F16_SSILNSP_5MajorE0ELSR_0ELNSP_7ScaleInE1ELSS_1EEEEEENS4_6LayoutINS5_IJSB_SD_SD_EEENS5_IJSD_NSA_ILi0EEESX_EEEEENS5_IJNS4_10UnderscoreES10_S10_EEEEENS4_23SM90_TMA_LOAD_MULTICASTENS4_14ComposedLayoutINS4_7SwizzleILi3ELi4ELi3EEENS4_18smem_ptr_flag_bitsILi16EEENSV_INS5_IJNSA_ILi8EEESI_EEENS5_IJSI_SD_EEEEEEEvNS4_8identityES13_S1D_vS1E_EENS_8epilogue10collective6detail29Sm90TmaWarpSpecializedAdapterINS1H_15DefaultEpilogueISK_SL_SL_NS1G_6thread17LinearCombinationISK_Li1EffLNS1L_9ScaleType4KindE0ELNS_15FloatRoundStyleE2ESK_EENS1_15EpilogueDefaultEEEEEvvEEEEvNT_6ParamsE --------------------------
	.section	.nv.constant0._ZN7cutlass13device_kernelINS_4gemm6kernel13GemmUniversalIN4cute5tupleIJiiiiEEENS1_10collective13CollectiveMmaINS1_34MainloopSm90TmaGmmaWarpSpecializedILi2ENS5_IJNS4_1CILi2EEENSA_ILi4EEENSA_ILi1EEEEEENS1_35KernelTmaWarpSpecializedCooperativeEEENS5_IJNSA_ILi128EEESH_NSA_ILi64EEEEEENS_6half_tENS5_IJlSD_lEEESK_SL_NS4_8TiledMMAINS4_8MMA_AtomIJNS4_4SM904GMMA26MMA_64x128x16_F32F16F16_SSILNSP_5MajorE0ELSR_0ELNSP_7ScaleInE1ELSS_1EEEEEENS4_6LayoutINS5_IJSB_SD_SD_EEENS5_IJSD_NSA_ILi0EEESX_EEEEENS5_IJNS4_10UnderscoreES10_S10_EEEEENS4_23SM90_TMA_LOAD_MULTICASTENS4_14ComposedLayoutINS4_7SwizzleILi3ELi4ELi3EEENS4_18smem_ptr_flag_bitsILi16EEENSV_INS5_IJNSA_ILi8EEESI_EEENS5_IJSI_SD_EEEEEEEvNS4_8identityES13_S1D_vS1E_EENS_8epilogue10collective6detail29Sm90TmaWarpSpecializedAdapterINS1H_15DefaultEpilogueISK_SL_SL_NS1G_6thread17LinearCombinationISK_Li1EffLNS1L_9ScaleType4KindE0ELNS_15FloatRoundStyleE2ESK_EENS1_15EpilogueDefaultEEEEEvvEEEEvNT_6ParamsE,"a",@progbits
	.sectionflags	@""
	.align	4
.nv.constant0._ZN7cutlass13device_kernelINS_4gemm6kernel13GemmUniversalIN4cute5tupleIJiiiiEEENS1_10collective13CollectiveMmaINS1_34MainloopSm90TmaGmmaWarpSpecializedILi2ENS5_IJNS4_1CILi2EEENSA_ILi4EEENSA_ILi1EEEEEENS1_35KernelTmaWarpSpecializedCooperativeEEENS5_IJNSA_ILi128EEESH_NSA_ILi64EEEEEENS_6half_tENS5_IJlSD_lEEESK_SL_NS4_8TiledMMAINS4_8MMA_AtomIJNS4_4SM904GMMA26MMA_64x128x16_F32F16F16_SSILNSP_5MajorE0ELSR_0ELNSP_7ScaleInE1ELSS_1EEEEEENS4_6LayoutINS5_IJSB_SD_SD_EEENS5_IJSD_NSA_ILi0EEESX_EEEEENS5_IJNS4_10UnderscoreES10_S10_EEEEENS4_23SM90_TMA_LOAD_MULTICASTENS4_14ComposedLayoutINS4_7SwizzleILi3ELi4ELi3EEENS4_18smem_ptr_flag_bitsILi16EEENSV_INS5_IJNSA_ILi8EEESI_EEENS5_IJSI_SD_EEEEEEEvNS4_8identityES13_S1D_vS1E_EENS_8epilogue10collective6detail29Sm90TmaWarpSpecializedAdapterINS1H_15DefaultEpilogueISK_SL_SL_NS1G_6thread17LinearCombinationISK_Li1EffLNS1L_9ScaleType4KindE0ELNS_15FloatRoundStyleE2ESK_EENS1_15EpilogueDefaultEEEEEvvEEEEvNT_6ParamsE:
	.zero		1664


//--------------------- SYMBOLS --------------------------

	.type		.nv.reservedSmem.offset0,@object
	.size		.nv.reservedSmem.offset0,0x4
	.type		__assertfail,@function
